// auto-generated by cutlass_sweep.epilogue — config: {"arch": "sm_90", "cluster_m": 2, "cluster_n": 1, "dtype": "bf16", "fusion": "bias", "tile_k": 64, "tile_m": 256, "tile_n": 64}
#include "cutlass/cutlass.h"
#include "cutlass/gemm/collective/collective_builder.hpp"
#include "cutlass/gemm/device/gemm_universal_adapter.h"
#include "cutlass/gemm/kernel/gemm_universal.hpp"
#include "cutlass/epilogue/collective/collective_builder.hpp"
#include "cutlass/epilogue/fusion/operations.hpp"
#include "cutlass/epilogue/thread/activation.h"

using Elem = cutlass::bfloat16_t;
using Acc  = float;
using TileShape    = cute::Shape<cute::_256, cute::_64, cute::_64>;
using ClusterShape = cute::Shape<cute::_2, cute::_1, cute::_1>;
using FusionOp     = cutlass::epilogue::fusion::LinCombPerRowBias<Elem, Acc>;

using CollectiveEpilogue = typename cutlass::epilogue::collective::CollectiveBuilder<
    cutlass::arch::Sm90, cutlass::arch::OpClassTensorOp,
    TileShape, ClusterShape,
    cutlass::epilogue::collective::EpilogueTileAuto,
    Acc, Acc,
    Elem, cutlass::layout::RowMajor, 128 / cutlass::sizeof_bits<Elem>::value,
    Elem, cutlass::layout::RowMajor, 128 / cutlass::sizeof_bits<Elem>::value,
    cutlass::epilogue::TmaWarpSpecializedCooperative,
    FusionOp
  >::CollectiveOp;

using CollectiveMainloop = typename cutlass::gemm::collective::CollectiveBuilder<
    cutlass::arch::Sm90, cutlass::arch::OpClassTensorOp,
    Elem, cutlass::layout::RowMajor, 128 / cutlass::sizeof_bits<Elem>::value,
    Elem, cutlass::layout::ColumnMajor, 128 / cutlass::sizeof_bits<Elem>::value,
    Acc,
    TileShape, ClusterShape,
    cutlass::gemm::collective::StageCountAutoCarveout<
        static_cast<int>(sizeof(typename CollectiveEpilogue::SharedStorage))>,
    cutlass::gemm::KernelTmaWarpSpecializedCooperative
  >::CollectiveOp;

using GemmKernel = cutlass::gemm::kernel::GemmUniversal<
    cute::Shape<int,int,int,int>, CollectiveMainloop, CollectiveEpilogue>;
using Gemm = cutlass::gemm::device::GemmUniversalAdapter<GemmKernel>;

auto* _anchor = &cutlass::device_kernel<GemmKernel>;


// ===== COMPILED SASS (sm_90a) =====

	.target	sm_90a

	.elftype	@"ET_EXEC"


//--------------------- .note.nv.tkinfo           --------------------------
	.section	.note.nv.tkinfo,"",@"SHT_NOTE"
	.sectionflags	@"SHF_NOTE_NV_TKINFO"
	.tkinfo
        /*0018*/ 	.word	0x00000002
        /*0030*/ 	.string	""
        /*0030*/ 	.string	"ptxas"
        /*0030*/ 	.string	"Cuda compilation tools, release 13.0, V13.0.88"
        /*0030*/ 	.string	"Build cuda_13.0.r13.0/compiler.36424714_0"
        /*0030*/ 	.string	"-arch sm_90a -m 64 "



//--------------------- .note.nv.cuinfo           --------------------------
	.section	.note.nv.cuinfo,"",@"SHT_NOTE"
	.sectionflags	@"SHF_NOTE_NV_CUINFO"
        /*0018*/ 	.short	0x0002
        /*001a*/ 	.short	0x005a
        /*001c*/ 	.short	0x0082
	.zero		2


//--------------------- .nv.info                  --------------------------
	.section	.nv.info,"",@"SHT_CUDA_INFO"
	.align	4


	//----- nvinfo : EIATTR_REGCOUNT
	.align		4
        /*0000*/ 	.byte	0x04, 0x2f
        /*0002*/ 	.short	(.L_18 - .L_17)
	.align		4
.L_17:
        /*0004*/ 	.word	index@(_ZN7cutlass13device_kernelINS_4gemm6kernel13GemmUniversalIN4cute5tupleIJiiiiEEENS1_10collective13CollectiveMmaINS1_34MainloopSm90TmaGmmaWarpSpecializedILi4ENS5_IJNS4_1CILi2EEENSA_ILi1EEESC_EEENS1_35KernelTmaWarpSpecializedCooperativeEEENS5_IJNSA_ILi256EEENSA_ILi64EEESH_EEENS_10bfloat16_tENS5_IJlSC_lEEESJ_SK_NS4_8TiledMMAINS4_8MMA_AtomIJNS4_4SM904GMMA27MMA_64x64x16_F32BF16BF16_SSILNSO_5MajorE0ELSQ_0ELNSO_7ScaleInE1ELSR_1EEEEEENS4_6LayoutISD_NS5_IJSC_NSA_ILi0EEESV_EEEEENS5_IJNS4_10UnderscoreESY_SY_EEEEENS4_13SM90_TMA_LOADENS4_14ComposedLayoutINS4_7SwizzleILi3ELi4ELi3EEENS4_18smem_ptr_flag_bitsILi16EEENSU_INS5_IJNSA_ILi8EEESH_EEENS5_IJSH_SC_EEEEEEEvNS4_8identityENS4_23SM90_TMA_LOAD_MULTICASTES1B_vS1C_EENS_8epilogue10collective18CollectiveEpilogueINS1F_22Sm90TmaWarpSpecializedILi4ELi2ELi16ELb1ELb0EEEJSI_NS5_IJNSA_ILi128EEENSA_ILi32EEEEEESJ_SK_SJ_SK_NS1F_6fusion15FusionCallbacksIS1J_NS1N_17LinCombPerRowBiasISJ_fSJ_SJ_fLi8ELNS_15FloatRoundStyleE2EEESI_S1M_JEEES11_NS12_INS13_ILi2ELi4ELi3EEES16_NSU_INS5_IJS17_S1L_EEENS5_IJS1L_SC_EEEEEEENS4_17SM75_U32x4_LDSM_NENS4_14SM90_TMA_STOREES1X_NS4_17SM90_U32x4_STSM_NENS4_9Copy_AtomIJS20_NS_6half_tEEEEvEEEvvEEEEvNT_6ParamsE)
        /*0008*/ 	.word	0x000000a8


	//----- nvinfo : EIATTR_FRAME_SIZE
	.align		4
.L_18:
        /*000c*/ 	.byte	0x04, 0x11
        /*000e*/ 	.short	(.L_20 - .L_19)
	.align		4
.L_19:
        /*0010*/ 	.word	index@(_ZN7cutlass13device_kernelINS_4gemm6kernel13GemmUniversalIN4cute5tupleIJiiiiEEENS1_10collective13CollectiveMmaINS1_34MainloopSm90TmaGmmaWarpSpecializedILi4ENS5_IJNS4_1CILi2EEENSA_ILi1EEESC_EEENS1_35KernelTmaWarpSpecializedCooperativeEEENS5_IJNSA_ILi256EEENSA_ILi64EEESH_EEENS_10bfloat16_tENS5_IJlSC_lEEESJ_SK_NS4_8TiledMMAINS4_8MMA_AtomIJNS4_4SM904GMMA27MMA_64x64x16_F32BF16BF16_SSILNSO_5MajorE0ELSQ_0ELNSO_7ScaleInE1ELSR_1EEEEEENS4_6LayoutISD_NS5_IJSC_NSA_ILi0EEESV_EEEEENS5_IJNS4_10UnderscoreESY_SY_EEEEENS4_13SM90_TMA_LOADENS4_14ComposedLayoutINS4_7SwizzleILi3ELi4ELi3EEENS4_18smem_ptr_flag_bitsILi16EEENSU_INS5_IJNSA_ILi8EEESH_EEENS5_IJSH_SC_EEEEEEEvNS4_8identityENS4_23SM90_TMA_LOAD_MULTICASTES1B_vS1C_EENS_8epilogue10collective18CollectiveEpilogueINS1F_22Sm90TmaWarpSpecializedILi4ELi2ELi16ELb1ELb0EEEJSI_NS5_IJNSA_ILi128EEENSA_ILi32EEEEEESJ_SK_SJ_SK_NS1F_6fusion15FusionCallbacksIS1J_NS1N_17LinCombPerRowBiasISJ_fSJ_SJ_fLi8ELNS_15FloatRoundStyleE2EEESI_S1M_JEEES11_NS12_INS13_ILi2ELi4ELi3EEES16_NSU_INS5_IJS17_S1L_EEENS5_IJS1L_SC_EEEEEEENS4_17SM75_U32x4_LDSM_NENS4_14SM90_TMA_STOREES1X_NS4_17SM90_U32x4_STSM_NENS4_9Copy_AtomIJS20_NS_6half_tEEEEvEEEvvEEEEvNT_6ParamsE)
        /*0014*/ 	.word	0x00000000


	//----- nvinfo : EIATTR_MIN_STACK_SIZE
	.align		4
.L_20:
        /*0018*/ 	.byte	0x04, 0x12
        /*001a*/ 	.short	(.L_22 - .L_21)
	.align		4
.L_21:
        /*001c*/ 	.word	index@(_ZN7cutlass13device_kernelINS_4gemm6kernel13GemmUniversalIN4cute5tupleIJiiiiEEENS1_10collective13CollectiveMmaINS1_34MainloopSm90TmaGmmaWarpSpecializedILi4ENS5_IJNS4_1CILi2EEENSA_ILi1EEESC_EEENS1_35KernelTmaWarpSpecializedCooperativeEEENS5_IJNSA_ILi256EEENSA_ILi64EEESH_EEENS_10bfloat16_tENS5_IJlSC_lEEESJ_SK_NS4_8TiledMMAINS4_8MMA_AtomIJNS4_4SM904GMMA27MMA_64x64x16_F32BF16BF16_SSILNSO_5MajorE0ELSQ_0ELNSO_7ScaleInE1ELSR_1EEEEEENS4_6LayoutISD_NS5_IJSC_NSA_ILi0EEESV_EEEEENS5_IJNS4_10UnderscoreESY_SY_EEEEENS4_13SM90_TMA_LOADENS4_14ComposedLayoutINS4_7SwizzleILi3ELi4ELi3EEENS4_18smem_ptr_flag_bitsILi16EEENSU_INS5_IJNSA_ILi8EEESH_EEENS5_IJSH_SC_EEEEEEEvNS4_8identityENS4_23SM90_TMA_LOAD_MULTICASTES1B_vS1C_EENS_8epilogue10collective18CollectiveEpilogueINS1F_22Sm90TmaWarpSpecializedILi4ELi2ELi16ELb1ELb0EEEJSI_NS5_IJNSA_ILi128EEENSA_ILi32EEEEEESJ_SK_SJ_SK_NS1F_6fusion15FusionCallbacksIS1J_NS1N_17LinCombPerRowBiasISJ_fSJ_SJ_fLi8ELNS_15FloatRoundStyleE2EEESI_S1M_JEEES11_NS12_INS13_ILi2ELi4ELi3EEES16_NSU_INS5_IJS17_S1L_EEENS5_IJS1L_SC_EEEEEEENS4_17SM75_U32x4_LDSM_NENS4_14SM90_TMA_STOREES1X_NS4_17SM90_U32x4_STSM_NENS4_9Copy_AtomIJS20_NS_6half_tEEEEvEEEvvEEEEvNT_6ParamsE)
        /*0020*/ 	.word	0x00000000
.L_22:


//--------------------- .nv.compat                --------------------------
	.section	.nv.compat,"",@"SHT_CUDA_COMPAT_INFO"
	.align	4
        /*0000*/ 	.byte	0x02, 0x09, 0x01, 0x00, 0x02, 0x02, 0x04, 0x00, 0x02, 0x05, 0x05, 0x00, 0x03, 0x07, 0x01, 0x01
        /*0010*/ 	.byte	0x02, 0x03, 0x01, 0x00, 0x02, 0x06, 0x01, 0x00, 0x04, 0x0b, 0x08, 0x00, 0x00, 0x00, 0x00, 0x00
        /*0020*/ 	.byte	0x00, 0x00, 0x00, 0x00


//--------------------- .nv.info._ZN7cutlass13device_kernelINS_4gemm6kernel13GemmUniversalIN4cute5tupleIJiiiiEEENS1_10collective13CollectiveMmaINS1_34MainloopSm90TmaGmmaWarpSpecializedILi4ENS5_IJNS4_1CILi2EEENSA_ILi1EEESC_EEENS1_35KernelTmaWarpSpecializedCooperativeEEENS5_IJNSA_ILi256EEENSA_ILi64EEESH_EEENS_10bfloat16_tENS5_IJlSC_lEEESJ_SK_NS4_8TiledMMAINS4_8MMA_AtomIJNS4_4SM904GMMA27MMA_64x64x16_F32BF16BF16_SSILNSO_5MajorE0ELSQ_0ELNSO_7ScaleInE1ELSR_1EEEEEENS4_6LayoutISD_NS5_IJSC_NSA_ILi0EEESV_EEEEENS5_IJNS4_10UnderscoreESY_SY_EEEEENS4_13SM90_TMA_LOADENS4_14ComposedLayoutINS4_7SwizzleILi3ELi4ELi3EEENS4_18smem_ptr_flag_bitsILi16EEENSU_INS5_IJNSA_ILi8EEESH_EEENS5_IJSH_SC_EEEEEEEvNS4_8identityENS4_23SM90_TMA_LOAD_MULTICASTES1B_vS1C_EENS_8epilogue10collective18CollectiveEpilogueINS1F_22Sm90TmaWarpSpecializedILi4ELi2ELi16ELb1ELb0EEEJSI_NS5_IJNSA_ILi128EEENSA_ILi32EEEEEESJ_SK_SJ_SK_NS1F_6fusion15FusionCallbacksIS1J_NS1N_17LinCombPerRowBiasISJ_fSJ_SJ_fLi8ELNS_15FloatRoundStyleE2EEESI_S1M_JEEES11_NS12_INS13_ILi2ELi4ELi3EEES16_NSU_INS5_IJS17_S1L_EEENS5_IJS1L_SC_EEEEEEENS4_17SM75_U32x4_LDSM_NENS4_14SM90_TMA_STOREES1X_NS4_17SM90_U32x4_STSM_NENS4_9Copy_AtomIJS20_NS_6half_tEEEEvEEEvvEEEEvNT_6ParamsE --------------------------
	.section	.nv.info._ZN7cutlass13device_kernelINS_4gemm6kernel13GemmUniversalIN4cute5tupleIJiiiiEEENS1_10collective13CollectiveMmaINS1_34MainloopSm90TmaGmmaWarpSpecializedILi4ENS5_IJNS4_1CILi2EEENSA_ILi1EEESC_EEENS1_35KernelTmaWarpSpecializedCooperativeEEENS5_IJNSA_ILi256EEENSA_ILi64EEESH_EEENS_10bfloat16_tENS5_IJlSC_lEEESJ_SK_NS4_8TiledMMAINS4_8MMA_AtomIJNS4_4SM904GMMA27MMA_64x64x16_F32BF16BF16_SSILNSO_5MajorE0ELSQ_0ELNSO_7ScaleInE1ELSR_1EEEEEENS4_6LayoutISD_NS5_IJSC_NSA_ILi0EEESV_EEEEENS5_IJNS4_10UnderscoreESY_SY_EEEEENS4_13SM90_TMA_LOADENS4_14ComposedLayoutINS4_7SwizzleILi3ELi4ELi3EEENS4_18smem_ptr_flag_bitsILi16EEENSU_INS5_IJNSA_ILi8EEESH_EEENS5_IJSH_SC_EEEEEEEvNS4_8identityENS4_23SM90_TMA_LOAD_MULTICASTES1B_vS1C_EENS_8epilogue10collective18CollectiveEpilogueINS1F_22Sm90TmaWarpSpecializedILi4ELi2ELi16ELb1ELb0EEEJSI_NS5_IJNSA_ILi128EEENSA_ILi32EEEEEESJ_SK_SJ_SK_NS1F_6fusion15FusionCallbacksIS1J_NS1N_17LinCombPerRowBiasISJ_fSJ_SJ_fLi8ELNS_15FloatRoundStyleE2EEESI_S1M_JEEES11_NS12_INS13_ILi2ELi4ELi3EEES16_NSU_INS5_IJS17_S1L_EEENS5_IJS1L_SC_EEEEEEENS4_17SM75_U32x4_LDSM_NENS4_14SM90_TMA_STOREES1X_NS4_17SM90_U32x4_STSM_NENS4_9Copy_AtomIJS20_NS_6half_tEEEEvEEEvvEEEEvNT_6ParamsE,"",@"SHT_CUDA_INFO"
	.sectionflags	@""
	.align	4


	//----- nvinfo : EIATTR_CUDA_API_VERSION
	.align		4
        /*0000*/ 	.byte	0x04, 0x37
        /*0002*/ 	.short	(.L_24 - .L_23)
.L_23:
        /*0004*/ 	.word	0x00000082


	//----- nvinfo : EIATTR_KPARAM_INFO
	.align		4
.L_24:
        /*0008*/ 	.byte	0x04, 0x17
        /*000a*/ 	.short	(.L_26 - .L_25)
.L_25:
        /*000c*/ 	.word	0x00000000
        /*0010*/ 	.short	0x0000
        /*0012*/ 	.short	0x0070
        /*0014*/ 	.byte	0x00, 0xf0, 0x01, 0x1c


	//----- nvinfo : EIATTR_SPARSE_MMA_MASK
	.align		4
.L_26:
        /*0018*/ 	.byte	0x03, 0x50
        /*001a*/ 	.short	0x0000


	//----- nvinfo : EIATTR_MAXREG_COUNT
	.align		4
        /*001c*/ 	.byte	0x03, 0x1b
        /*001e*/ 	.short	0x00a8


	//----- nvinfo : EIATTR_NUM_BARRIERS
	.align		4
        /*0020*/ 	.byte	0x02, 0x4c
        /*0022*/ 	.byte	0x02
	.zero		1


	//----- nvinfo : EIATTR_EXTERNS
	.align		4
        /*0024*/ 	.byte	0x04, 0x0f
        /*0026*/ 	.short	(.L_28 - .L_27)


	//   ....[0]....
	.align		4
.L_27:
        /*0028*/ 	.word	index@(__assertfail)


	//----- nvinfo : EIATTR_MERCURY_ISA_VERSION
	.align		4
.L_28:
        /*002c*/ 	.byte	0x03, 0x5f
        /*002e*/ 	.short	0x0101


	//----- nvinfo : EIATTR_INT_WARP_WIDE_INSTR_OFFSETS
	.align		4
        /*0030*/ 	.byte	0x04, 0x31
        /*0032*/ 	.short	(.L_30 - .L_29)


	//   ....[0]....
.L_29:
        /*0034*/ 	.word	0x00000950


	//   ....[1]....
        /*0038*/ 	.word	0x00000960


	//   ....[2]....
        /*003c*/ 	.word	0x00000ae0


	//   ....[3]....
        /*0040*/ 	.word	0x00002450


	//----- nvinfo : EIATTR_COOP_GROUP_MASK_REGIDS
	.align		4
.L_30:
        /*0044*/ 	.byte	0x04, 0x29
        /*0046*/ 	.short	(.L_32 - .L_31)


	//   ....[0]....
.L_31:
        /*0048*/ 	.word	0xffffffff


	//   ....[1]....
        /*004c*/ 	.word	0xffffffff


	//   ....[2]....
        /*0050*/ 	.word	0xffffffff


	//   ....[3]....
        /*0054*/ 	.word	0xffffffff


	//   ....[4]....
        /*0058*/ 	.word	0xffffffff


	//   ....[5]....
        /*005c*/ 	.word	0xffffffff


	//   ....[6]....
        /*0060*/ 	.word	0xffffffff


	//----- nvinfo : EIATTR_COOP_GROUP_INSTR_OFFSETS
	.align		4
.L_32:
        /*0064*/ 	.byte	0x04, 0x28
        /*0066*/ 	.short	(.L_34 - .L_33)


	//   ....[0]....
.L_33:
        /*0068*/ 	.word	0x00000070


	//   ....[1]....
        /*006c*/ 	.word	0x00000080


	//   ....[2]....
        /*0070*/ 	.word	0x00000430


	//   ....[3]....
        /*0074*/ 	.word	0x000005c0


	//   ....[4]....
        /*0078*/ 	.word	0x00000770


	//   ....[5]....
        /*007c*/ 	.word	0x00000c80


	//   ....[6]....
        /*0080*/ 	.word	0x00001750


	//----- nvinfo : EIATTR_REG_RECONFIG
	.align		4
.L_34:
        /*0084*/ 	.byte	0x01, 0x54
	.zero		2


	//----- nvinfo : EIATTR_SYSCALL_OFFSETS
	.align		4
        /*0088*/ 	.byte	0x04, 0x46
        /*008a*/ 	.short	(.L_36 - .L_35)


	//   ....[0]....
.L_35:
        /*008c*/ 	.word	0x00001920


	//   ....[1]....
        /*0090*/ 	.word	0x00002680


	//   ....[2]....
        /*0094*/ 	.word	0x00002770


	//----- nvinfo : EIATTR_MBARRIER_INSTR_OFFSETS
	.align		4
.L_36:
        /*0098*/ 	.byte	0x04, 0x39
        /*009a*/ 	.short	(.L_38 - .L_37)


	//   ....[0]....
.L_37:
        /*009c*/ 	.word	0x00000530
        /*00a0*/ 	.word	0x000000ff
        /*00a4*/ 	.word	0x00000000
        /*00a8*/ 	.short	0x0100
        /*00aa*/ 	.byte	0x08
	.zero		1


	//   ....[1]....
        /*00ac*/ 	.word	0x00000540
        /*00b0*/ 	.word	0x000000ff
        /*00b4*/ 	.word	0x00000020
        /*00b8*/ 	.short	0x0100
        /*00ba*/ 	.byte	0x08
	.zero		1


	//   ....[2]....
        /*00bc*/ 	.word	0x00000550
        /*00c0*/ 	.word	0x000000ff
        /*00c4*/ 	.word	0x00000008
        /*00c8*/ 	.short	0x0100
        /*00ca*/ 	.byte	0x08
	.zero		1


	//   ....[3]....
        /*00cc*/ 	.word	0x00000560
        /*00d0*/ 	.word	0x000000ff
        /*00d4*/ 	.word	0x00000028
        /*00d8*/ 	.short	0x0100
        /*00da*/ 	.byte	0x08
	.zero		1


	//   ....[4]....
        /*00dc*/ 	.word	0x00000570
        /*00e0*/ 	.word	0x000000ff
        /*00e4*/ 	.word	0x00000010
        /*00e8*/ 	.short	0x0100
        /*00ea*/ 	.byte	0x08
	.zero		1


	//   ....[5]....
        /*00ec*/ 	.word	0x00000580
        /*00f0*/ 	.word	0x000000ff
        /*00f4*/ 	.word	0x00000030
        /*00f8*/ 	.short	0x0100
        /*00fa*/ 	.byte	0x08
	.zero		1


	//   ....[6]....
        /*00fc*/ 	.word	0x00000590
        /*0100*/ 	.word	0x000000ff
        /*0104*/ 	.word	0x00000018
        /*0108*/ 	.short	0x0100
        /*010a*/ 	.byte	0x08
	.zero		1


	//   ....[7]....
        /*010c*/ 	.word	0x000005a0
        /*0110*/ 	.word	0x000000ff
        /*0114*/ 	.word	0x00000038
        /*0118*/ 	.short	0x0100
        /*011a*/ 	.byte	0x08
	.zero		1


	//   ....[8]....
        /*011c*/ 	.word	0x000006d0
        /*0120*/ 	.word	0x000000ff
        /*0124*/ 	.word	0x00000040
        /*0128*/ 	.short	0x0100
        /*012a*/ 	.byte	0x08
	.zero		1


	//   ....[9]....
        /*012c*/ 	.word	0x000006e0
        /*0130*/ 	.word	0x000000ff
        /*0134*/ 	.word	0x00000060
        /*0138*/ 	.short	0x0100
        /*013a*/ 	.byte	0x08
	.zero		1


	//   ....[10]....
        /*013c*/ 	.word	0x000006f0
        /*0140*/ 	.word	0x000000ff
        /*0144*/ 	.word	0x00000048
        /*0148*/ 	.short	0x0100
        /*014a*/ 	.byte	0x08
	.zero		1


	//   ....[11]....
        /*014c*/ 	.word	0x00000700
        /*0150*/ 	.word	0x000000ff
        /*0154*/ 	.word	0x00000068
        /*0158*/ 	.short	0x0100
        /*015a*/ 	.byte	0x08
	.zero		1


	//   ....[12]....
        /*015c*/ 	.word	0x00000710
        /*0160*/ 	.word	0x000000ff
        /*0164*/ 	.word	0x00000050
        /*0168*/ 	.short	0x0100
        /*016a*/ 	.byte	0x08
	.zero		1


	//   ....[13]....
        /*016c*/ 	.word	0x00000720
        /*0170*/ 	.word	0x000000ff
        /*0174*/ 	.word	0x00000070
        /*0178*/ 	.short	0x0100
        /*017a*/ 	.byte	0x08
	.zero		1


	//   ....[14]....
        /*017c*/ 	.word	0x00000730
        /*0180*/ 	.word	0x000000ff
        /*0184*/ 	.word	0x00000058
        /*0188*/ 	.short	0x0100
        /*018a*/ 	.byte	0x08
	.zero		1


	//   ....[15]....
        /*018c*/ 	.word	0x00000740
        /*0190*/ 	.word	0x000000ff
        /*0194*/ 	.word	0x00000078
        /*0198*/ 	.short	0x0100
        /*019a*/ 	.byte	0x08
	.zero		1


	//   ....[16]....
        /*019c*/ 	.word	0x00000b40
        /*01a0*/ 	.word	0x000000ff
        /*01a4*/ 	.word	0x00000080
        /*01a8*/ 	.short	0x0100
        /*01aa*/ 	.byte	0x06
	.zero		1


	//   ....[17]....
        /*01ac*/ 	.word	0x00000bd0
        /*01b0*/ 	.word	0x000000ff
        /*01b4*/ 	.word	0x00000088
        /*01b8*/ 	.short	0x0100
        /*01ba*/ 	.byte	0x06
	.zero		1


	//   ....[18]....
        /*01bc*/ 	.word	0x000019a0
        /*01c0*/ 	.word	0x00000003
        /*01c4*/ 	.word	0x00000000
        /*01c8*/ 	.short	0x010a
        /*01ca*/ 	.byte	0x3f
	.zero		1


	//   ....[19]....
        /*01cc*/ 	.word	0x000019e0
        /*01d0*/ 	.word	0x00000003
        /*01d4*/ 	.word	0x00000000
        /*01d8*/ 	.short	0x010a
        /*01da*/ 	.byte	0x3f
	.zero		1


	//   ....[20]....
        /*01dc*/ 	.word	0x00001ec0
        /*01e0*/ 	.word	0x000000ff
        /*01e4*/ 	.word	0x00000000
        /*01e8*/ 	.short	0x010a
        /*01ea*/ 	.byte	0x04
	.zero		1


	//   ....[21]....
        /*01ec*/ 	.word	0x00001f00
        /*01f0*/ 	.word	0x000000ff
        /*01f4*/ 	.word	0x00000000
        /*01f8*/ 	.short	0x010a
        /*01fa*/ 	.byte	0x04
	.zero		1


	//   ....[22]....
        /*01fc*/ 	.word	0x000022e0
        /*0200*/ 	.word	0x00000004
        /*0204*/ 	.word	0x00000000
        /*0208*/ 	.short	0x0101
        /*020a*/ 	.byte	0x3f
	.zero		1


	//   ....[23]....
        /*020c*/ 	.word	0x000024d0
        /*0210*/ 	.word	0x00000000
        /*0214*/ 	.word	0x00000000
        /*0218*/ 	.short	0x0101
        /*021a*/ 	.byte	0x3f
	.zero		1


	//   ....[24]....
        /*021c*/ 	.word	0x00003130
        /*0220*/ 	.word	0x000000ff
        /*0224*/ 	.word	0x00000040
        /*0228*/ 	.short	0x010a
        /*022a*/ 	.byte	0x33
	.zero		1


	//   ....[25]....
        /*022c*/ 	.word	0x00003a80
        /*0230*/ 	.word	0x000000ff
        /*0234*/ 	.word	0x00000000
        /*0238*/ 	.short	0x0101
        /*023a*/ 	.byte	0x04
	.zero		1


	//   ....[26]....
        /*023c*/ 	.word	0x00003b50
        /*0240*/ 	.word	0x00000004
        /*0244*/ 	.word	0x00000040
        /*0248*/ 	.short	0x010a
        /*024a*/ 	.byte	0x3f
	.zero		1


	//   ....[27]....
        /*024c*/ 	.word	0x00004280
        /*0250*/ 	.word	0x000000ff
        /*0254*/ 	.word	0x00000000
        /*0258*/ 	.short	0x0101
        /*025a*/ 	.byte	0x04
	.zero		1


	//   ....[28]....
        /*025c*/ 	.word	0x00004370
        /*0260*/ 	.word	0x00000004
        /*0264*/ 	.word	0x00000040
        /*0268*/ 	.short	0x010a
        /*026a*/ 	.byte	0x3f
	.zero		1


	//   ....[29]....
        /*026c*/ 	.word	0x00004ad0
        /*0270*/ 	.word	0x000000ff
        /*0274*/ 	.word	0x00000000
        /*0278*/ 	.short	0x0101
        /*027a*/ 	.byte	0x04
	.zero		1


	//   ....[30]....
        /*027c*/ 	.word	0x00004ba0
        /*0280*/ 	.word	0x00000005
        /*0284*/ 	.word	0x00000040
        /*0288*/ 	.short	0x010a
        /*028a*/ 	.byte	0x3f
	.zero		1


	//   ....[31]....
        /*028c*/ 	.word	0x000052c0
        /*0290*/ 	.word	0x000000ff
        /*0294*/ 	.word	0x00000000
        /*0298*/ 	.short	0x0101
        /*029a*/ 	.byte	0x04
	.zero		1


	//   ....[32]....
        /*029c*/ 	.word	0x00005c90
        /*02a0*/ 	.word	0x000000ff
        /*02a4*/ 	.word	0x00000000
        /*02a8*/ 	.short	0x0101
        /*02aa*/ 	.byte	0x04
	.zero		1


	//   ....[33]....
        /*02ac*/ 	.word	0x000062b0
        /*02b0*/ 	.word	0x000000ff
        /*02b4*/ 	.word	0x00000088
        /*02b8*/ 	.short	0x010a
        /*02ba*/ 	.byte	0x04
	.zero		1


	//   ....[34]....
        /*02bc*/ 	.word	0x000066b0
        /*02c0*/ 	.word	0x000000ff
        /*02c4*/ 	.word	0x00000060
        /*02c8*/ 	.short	0x010a
        /*02ca*/ 	.byte	0x04
	.zero		1


	//   ....[35]....
        /*02cc*/ 	.word	0x000067a0
        /*02d0*/ 	.word	0x000000ff
        /*02d4*/ 	.word	0x00000040
        /*02d8*/ 	.short	0x010b
        /*02da*/ 	.byte	0x04
	.zero		1


	//   ....[36]....
        /*02dc*/ 	.word	0x00006800
        /*02e0*/ 	.word	0x000000ff
        /*02e4*/ 	.word	0x00000000
        /*02e8*/ 	.short	0x0101
        /*02ea*/ 	.byte	0x05
	.zero		1


	//   ....[37]....
        /*02ec*/ 	.word	0x00006830
        /*02f0*/ 	.word	0x000000ff
        /*02f4*/ 	.word	0x00000068
        /*02f8*/ 	.short	0x010a
        /*02fa*/ 	.byte	0x04
	.zero		1


	//   ....[38]....
        /*02fc*/ 	.word	0x00006940
        /*0300*/ 	.word	0x000000ff
        /*0304*/ 	.word	0x00000048
        /*0308*/ 	.short	0x010b
        /*030a*/ 	.byte	0x04
	.zero		1


	//   ....[39]....
        /*030c*/ 	.word	0x000069b0
        /*0310*/ 	.word	0x000000ff
        /*0314*/ 	.word	0x00000000
        /*0318*/ 	.short	0x0101
        /*031a*/ 	.byte	0x05
	.zero		1


	//   ....[40]....
        /*031c*/ 	.word	0x000069e0
        /*0320*/ 	.word	0x000000ff
        /*0324*/ 	.word	0x00000070
        /*0328*/ 	.short	0x010a
        /*032a*/ 	.byte	0x04
	.zero		1


	//   ....[41]....
        /*032c*/ 	.word	0x00006ae0
        /*0330*/ 	.word	0x000000ff
        /*0334*/ 	.word	0x00000050
        /*0338*/ 	.short	0x010b
        /*033a*/ 	.byte	0x04
	.zero		1


	//   ....[42]....
        /*033c*/ 	.word	0x00006b40
        /*0340*/ 	.word	0x000000ff
        /*0344*/ 	.word	0x00000000
        /*0348*/ 	.short	0x0101
        /*034a*/ 	.byte	0x05
	.zero		1


	//   ....[43]....
        /*034c*/ 	.word	0x00006b70
        /*0350*/ 	.word	0x000000ff
        /*0354*/ 	.word	0x00000078
        /*0358*/ 	.short	0x010a
        /*035a*/ 	.byte	0x04
	.zero		1


	//   ....[44]....
        /*035c*/ 	.word	0x00006c70
        /*0360*/ 	.word	0x000000ff
        /*0364*/ 	.word	0x00000058
        /*0368*/ 	.short	0x010b
        /*036a*/ 	.byte	0x04
	.zero		1


	//   ....[45]....
        /*036c*/ 	.word	0x00006d60
        /*0370*/ 	.word	0x000000ff
        /*0374*/ 	.word	0x00000000
        /*0378*/ 	.short	0x0101
        /*037a*/ 	.byte	0x04
	.zero		1


	//   ....[46]....
        /*037c*/ 	.word	0x000073a0
        /*0380*/ 	.word	0x00000003
        /*0384*/ 	.word	0x00000060
        /*0388*/ 	.short	0x010a
        /*038a*/ 	.byte	0x3f
	.zero		1


	//   ....[47]....
        /*038c*/ 	.word	0x000073e0
        /*0390*/ 	.word	0x00000003
        /*0394*/ 	.word	0x00000068
        /*0398*/ 	.short	0x010a
        /*039a*/ 	.byte	0x3f
	.zero		1


	//   ....[48]....
        /*039c*/ 	.word	0x00007420
        /*03a0*/ 	.word	0x00000003
        /*03a4*/ 	.word	0x00000070
        /*03a8*/ 	.short	0x010a
        /*03aa*/ 	.byte	0x3f
	.zero		1


	//   ....[49]....
        /*03ac*/ 	.word	0x00007470
        /*03b0*/ 	.word	0x00000003
        /*03b4*/ 	.word	0x00000078
        /*03b8*/ 	.short	0x010a
        /*03ba*/ 	.byte	0x3f
	.zero		1


	//   ....[50]....
        /*03bc*/ 	.word	0x000077c0
        /*03c0*/ 	.word	0x0000000e
        /*03c4*/ 	.word	0x00000020
        /*03c8*/ 	.short	0x010a
        /*03ca*/ 	.byte	0x3f
	.zero		1


	//   ....[51]....
        /*03cc*/ 	.word	0x00007b70
        /*03d0*/ 	.word	0x00000004
        /*03d4*/ 	.word	0x00000088
        /*03d8*/ 	.short	0x0101
        /*03da*/ 	.byte	0x3f
	.zero		1


	//   ....[52]....
        /*03dc*/ 	.word	0x00008280
        /*03e0*/ 	.word	0x00000005
        /*03e4*/ 	.word	0x00000000
        /*03e8*/ 	.short	0x010a
        /*03ea*/ 	.byte	0x3f
	.zero		1


	//   ....[53]....
        /*03ec*/ 	.word	0x00008300
        /*03f0*/ 	.word	0x00000007
        /*03f4*/ 	.word	0x00000000
        /*03f8*/ 	.short	0x010a
        /*03fa*/ 	.byte	0x3f
	.zero		1


	//   ....[54]....
        /*03fc*/ 	.word	0x00008390
        /*0400*/ 	.word	0x00000006
        /*0404*/ 	.word	0x00000000
        /*0408*/ 	.short	0x010a
        /*040a*/ 	.byte	0x3f
	.zero		1


	//   ....[55]....
        /*040c*/ 	.word	0x00008420
        /*0410*/ 	.word	0x00000003
        /*0414*/ 	.word	0x00000000
        /*0418*/ 	.short	0x010a
        /*041a*/ 	.byte	0x3f
	.zero		1


	//   ....[56]....
        /*041c*/ 	.word	0x00008480
        /*0420*/ 	.word	0x00000003
        /*0424*/ 	.word	0x00000000
        /*0428*/ 	.short	0x010a
        /*042a*/ 	.byte	0x3f
	.zero		1


	//   ....[57]....
        /*042c*/ 	.word	0x000084e0
        /*0430*/ 	.word	0x00000005
        /*0434*/ 	.word	0x00000000
        /*0438*/ 	.short	0x010a
        /*043a*/ 	.byte	0x3f
	.zero		1


	//   ....[58]....
        /*043c*/ 	.word	0x00008540
        /*0440*/ 	.word	0x00000005
        /*0444*/ 	.word	0x00000040
        /*0448*/ 	.short	0x010a
        /*044a*/ 	.byte	0x3f
	.zero		1


	//   ....[59]....
        /*044c*/ 	.word	0x00008590
        /*0450*/ 	.word	0x00000004
        /*0454*/ 	.word	0x00000040
        /*0458*/ 	.short	0x010a
        /*045a*/ 	.byte	0x3f
	.zero		1


	//   ....[60]....
        /*045c*/ 	.word	0x000085e0
        /*0460*/ 	.word	0x00000004
        /*0464*/ 	.word	0x00000040
        /*0468*/ 	.short	0x010a
        /*046a*/ 	.byte	0x3f
	.zero		1


	//   ....[61]....
        /*046c*/ 	.word	0x00008630
        /*0470*/ 	.word	0x00000005
        /*0474*/ 	.word	0x00000040
        /*0478*/ 	.short	0x010a
        /*047a*/ 	.byte	0x3f
	.zero		1


	//   ....[62]....
        /*047c*/ 	.word	0x00008690
        /*0480*/ 	.word	0x00000003
        /*0484*/ 	.word	0x00000088
        /*0488*/ 	.short	0x010a
        /*048a*/ 	.byte	0x3f
	.zero		1


	//   ....[63]....
        /*048c*/ 	.word	0x000086f0
        /*0490*/ 	.word	0x00000005
        /*0494*/ 	.word	0x00000060
        /*0498*/ 	.short	0x010a
        /*049a*/ 	.byte	0x3f
	.zero		1


	//   ....[64]....
        /*049c*/ 	.word	0x00008750
        /*04a0*/ 	.word	0x00000005
        /*04a4*/ 	.word	0x00000068
        /*04a8*/ 	.short	0x010a
        /*04aa*/ 	.byte	0x3f
	.zero		1


	//   ....[65]....
        /*04ac*/ 	.word	0x000087b0
        /*04b0*/ 	.word	0x00000005
        /*04b4*/ 	.word	0x00000070
        /*04b8*/ 	.short	0x010a
        /*04ba*/ 	.byte	0x3f
	.zero		1


	//   ....[66]....
        /*04bc*/ 	.word	0x00008810
        /*04c0*/ 	.word	0x00000005
        /*04c4*/ 	.word	0x00000078
        /*04c8*/ 	.short	0x010a
        /*04ca*/ 	.byte	0x3f
	.zero		1


	//   ....[67]....
        /*04cc*/ 	.word	0x00008860
        /*04d0*/ 	.word	0x00000003
        /*04d4*/ 	.word	0x00000060
        /*04d8*/ 	.short	0x010a
        /*04da*/ 	.byte	0x3f
	.zero		1


	//   ....[68]....
        /*04dc*/ 	.word	0x000088b0
        /*04e0*/ 	.word	0x00000003
        /*04e4*/ 	.word	0x00000068
        /*04e8*/ 	.short	0x010a
        /*04ea*/ 	.byte	0x3f
	.zero		1


	//   ....[69]....
        /*04ec*/ 	.word	0x00008900
        /*04f0*/ 	.word	0x00000003
        /*04f4*/ 	.word	0x00000070
        /*04f8*/ 	.short	0x010a
        /*04fa*/ 	.byte	0x3f
	.zero		1


	//   ....[70]....
        /*04fc*/ 	.word	0x000089d0
        /*0500*/ 	.word	0x0000000e
        /*0504*/ 	.word	0x00000020
        /*0508*/ 	.short	0x010a
        /*050a*/ 	.byte	0x3f
	.zero		1


	//   ....[71]....
        /*050c*/ 	.word	0x00008aa0
        /*0510*/ 	.word	0x00000005
        /*0514*/ 	.word	0x00000000
        /*0518*/ 	.short	0x010a
        /*051a*/ 	.byte	0x3f
	.zero		1


	//   ....[72]....
        /*051c*/ 	.word	0x00008af0
        /*0520*/ 	.word	0x00000007
        /*0524*/ 	.word	0x00000000
        /*0528*/ 	.short	0x010a
        /*052a*/ 	.byte	0x3f
	.zero		1


	//   ....[73]....
        /*052c*/ 	.word	0x00008b40
        /*0530*/ 	.word	0x00000006
        /*0534*/ 	.word	0x00000000
        /*0538*/ 	.short	0x010a
        /*053a*/ 	.byte	0x3f
	.zero		1


	//----- nvinfo : EIATTR_NUM_MBARRIERS
	.align		4
.L_38:
        /*053c*/ 	.byte	0x03, 0x38
        /*053e*/ 	.short	0x0012


	//----- nvinfo : EIATTR_EXIT_INSTR_OFFSETS
	.align		4
        /*0540*/ 	.byte	0x04, 0x1c
        /*0542*/ 	.short	(.L_40 - .L_39)


	//   ....[0]....
.L_39:
        /*0544*/ 	.word	0x00008470


	//----- nvinfo : EIATTR_MAX_THREADS
	.align		4
.L_40:
        /*0548*/ 	.byte	0x04, 0x05
        /*054a*/ 	.short	(.L_42 - .L_41)
.L_41:
        /*054c*/ 	.word	0x00000180
        /*0550*/ 	.word	0x00000001
        /*0554*/ 	.word	0x00000001


	//----- nvinfo : EIATTR_CRS_STACK_SIZE
	.align		4
.L_42:
        /*0558*/ 	.byte	0x04, 0x1e
        /*055a*/ 	.short	(.L_44 - .L_43)
.L_43:
        /*055c*/ 	.word	0x00000000


	//----- nvinfo : EIATTR_CBANK_PARAM_SIZE
	.align		4
.L_44:
        /*0560*/ 	.byte	0x03, 0x19
        /*0562*/ 	.short	0x0770


	//----- nvinfo : EIATTR_PARAM_CBANK
	.align		4
        /*0564*/ 	.byte	0x04, 0x0a
        /*0566*/ 	.short	(.L_46 - .L_45)
	.align		4
.L_45:
        /*0568*/ 	.word	index@(.nv.constant0._ZN7cutlass13device_kernelINS_4gemm6kernel13GemmUniversalIN4cute5tupleIJiiiiEEENS1_10collective13CollectiveMmaINS1_34MainloopSm90TmaGmmaWarpSpecializedILi4ENS5_IJNS4_1CILi2EEENSA_ILi1EEESC_EEENS1_35KernelTmaWarpSpecializedCooperativeEEENS5_IJNSA_ILi256EEENSA_ILi64EEESH_EEENS_10bfloat16_tENS5_IJlSC_lEEESJ_SK_NS4_8TiledMMAINS4_8MMA_AtomIJNS4_4SM904GMMA27MMA_64x64x16_F32BF16BF16_SSILNSO_5MajorE0ELSQ_0ELNSO_7ScaleInE1ELSR_1EEEEEENS4_6LayoutISD_NS5_IJSC_NSA_ILi0EEESV_EEEEENS5_IJNS4_10UnderscoreESY_SY_EEEEENS4_13SM90_TMA_LOADENS4_14ComposedLayoutINS4_7SwizzleILi3ELi4ELi3EEENS4_18smem_ptr_flag_bitsILi16EEENSU_INS5_IJNSA_ILi8EEESH_EEENS5_IJSH_SC_EEEEEEEvNS4_8identityENS4_23SM90_TMA_LOAD_MULTICASTES1B_vS1C_EENS_8epilogue10collective18CollectiveEpilogueINS1F_22Sm90TmaWarpSpecializedILi4ELi2ELi16ELb1ELb0EEEJSI_NS5_IJNSA_ILi128EEENSA_ILi32EEEEEESJ_SK_SJ_SK_NS1F_6fusion15FusionCallbacksIS1J_NS1N_17LinCombPerRowBiasISJ_fSJ_SJ_fLi8ELNS_15FloatRoundStyleE2EEESI_S1M_JEEES11_NS12_INS13_ILi2ELi4ELi3EEES16_NSU_INS5_IJS17_S1L_EEENS5_IJS1L_SC_EEEEEEENS4_17SM75_U32x4_LDSM_NENS4_14SM90_TMA_STOREES1X_NS4_17SM90_U32x4_STSM_NENS4_9Copy_AtomIJS20_NS_6half_tEEEEvEEEvvEEEEvNT_6ParamsE)
        /*056c*/ 	.short	0x0210
        /*056e*/ 	.short	0x0770


	//----- nvinfo : EIATTR_SW_WAR
	.align		4
.L_46:
        /*0570*/ 	.byte	0x04, 0x36
        /*0572*/ 	.short	(.L_48 - .L_47)
.L_47:
        /*0574*/ 	.word	0x00000008
.L_48:


//--------------------- .nv.callgraph             --------------------------
	.section	.nv.callgraph,"",@"SHT_CUDA_CALLGRAPH"
	.align	4
	.sectionentsize	8
	.align		4
        /*0000*/ 	.word	0x00000000
	.align		4
        /*0004*/ 	.word	0xffffffff
	.align		4
        /*0008*/ 	.word	index@(_ZN7cutlass13device_kernelINS_4gemm6kernel13GemmUniversalIN4cute5tupleIJiiiiEEENS1_10collective13CollectiveMmaINS1_34MainloopSm90TmaGmmaWarpSpecializedILi4ENS5_IJNS4_1CILi2EEENSA_ILi1EEESC_EEENS1_35KernelTmaWarpSpecializedCooperativeEEENS5_IJNSA_ILi256EEENSA_ILi64EEESH_EEENS_10bfloat16_tENS5_IJlSC_lEEESJ_SK_NS4_8TiledMMAINS4_8MMA_AtomIJNS4_4SM904GMMA27MMA_64x64x16_F32BF16BF16_SSILNSO_5MajorE0ELSQ_0ELNSO_7ScaleInE1ELSR_1EEEEEENS4_6LayoutISD_NS5_IJSC_NSA_ILi0EEESV_EEEEENS5_IJNS4_10UnderscoreESY_SY_EEEEENS4_13SM90_TMA_LOADENS4_14ComposedLayoutINS4_7SwizzleILi3ELi4ELi3EEENS4_18smem_ptr_flag_bitsILi16EEENSU_INS5_IJNSA_ILi8EEESH_EEENS5_IJSH_SC_EEEEEEEvNS4_8identityENS4_23SM90_TMA_LOAD_MULTICASTES1B_vS1C_EENS_8epilogue10collective18CollectiveEpilogueINS1F_22Sm90TmaWarpSpecializedILi4ELi2ELi16ELb1ELb0EEEJSI_NS5_IJNSA_ILi128EEENSA_ILi32EEEEEESJ_SK_SJ_SK_NS1F_6fusion15FusionCallbacksIS1J_NS1N_17LinCombPerRowBiasISJ_fSJ_SJ_fLi8ELNS_15FloatRoundStyleE2EEESI_S1M_JEEES11_NS12_INS13_ILi2ELi4ELi3EEES16_NSU_INS5_IJS17_S1L_EEENS5_IJS1L_SC_EEEEEEENS4_17SM75_U32x4_LDSM_NENS4_14SM90_TMA_STOREES1X_NS4_17SM90_U32x4_STSM_NENS4_9Copy_AtomIJS20_NS_6half_tEEEEvEEEvvEEEEvNT_6ParamsE)
	.align		4
        /*000c*/ 	.word	index@(__assertfail)
	.align		4
        /*0010*/ 	.word	0x00000000
	.align		4
        /*0014*/ 	.word	0xfffffffe
	.align		4
        /*0018*/ 	.word	0x00000000
	.align		4
        /*001c*/ 	.word	0xfffffffd
	.align		4
        /*0020*/ 	.word	0x00000000
	.align		4
        /*0024*/ 	.word	0xfffffffc


//--------------------- .nv.constant4             --------------------------
	.section	.nv.constant4,"a",@progbits
	.align	8
	.align		8
.nv.constant4:
        /*0000*/ 	.dword	__assertfail
	.align		8
        /*0008*/ 	.dword	__unnamed_1
	.align		8
        /*0010*/ 	.dword	__unnamed_2
	.align		8
        /*0018*/ 	.dword	_ZN39_INTERNAL_46179676_4_k_cu_db0a9386_27934cuda3std3__45__cpo5beginE
	.align		8
        /*0020*/ 	.dword	_ZN39_INTERNAL_46179676_4_k_cu_db0a9386_27934cuda3std3__45__cpo3endE
	.align		8
        /*0028*/ 	.dword	_ZN39_INTERNAL_46179676_4_k_cu_db0a9386_27934cuda3std3__45__cpo6cbeginE
	.align		8
        /*0030*/ 	.dword	_ZN39_INTERNAL_46179676_4_k_cu_db0a9386_27934cuda3std3__45__cpo4cendE
	.align		8
        /*0038*/ 	.dword	_ZN39_INTERNAL_46179676_4_k_cu_db0a9386_27934cuda3std3__441_GLOBAL__N__46179676_4_k_cu_db0a9386_27936ignoreE
	.align		8
        /*0040*/ 	.dword	_ZN39_INTERNAL_46179676_4_k_cu_db0a9386_27934cuda3std3__419piecewise_constructE
	.align		8
        /*0048*/ 	.dword	_ZN39_INTERNAL_46179676_4_k_cu_db0a9386_27934cuda3std3__48in_placeE
	.align		8
        /*0050*/ 	.dword	_ZN39_INTERNAL_46179676_4_k_cu_db0a9386_27934cuda3std6ranges3__45__cpo4swapE
	.align		8
        /*0058*/ 	.dword	_ZN39_INTERNAL_46179676_4_k_cu_db0a9386_27934cuda3std6ranges3__45__cpo9iter_moveE
	.align		8
        /*0060*/ 	.dword	_ZN39_INTERNAL_46179676_4_k_cu_db0a9386_27934cute7productE
	.align		8
        /*0068*/ 	.dword	_ZN39_INTERNAL_46179676_4_k_cu_db0a9386_27934cute1_E
	.align		8
        /*0070*/ 	.dword	$str$22
	.align		8
        /*0078*/ 	.dword	$str$23
	.align		8
        /*0080*/ 	.dword	$str$26
	.align		8
        /*0088*/ 	.dword	$str$27


//--------------------- .text._ZN7cutlass13device_kernelINS_4gemm6kernel13GemmUniversalIN4cute5tupleIJiiiiEEENS1_10collective13CollectiveMmaINS1_34MainloopSm90TmaGmmaWarpSpecializedILi4ENS5_IJNS4_1CILi2EEENSA_ILi1EEESC_EEENS1_35KernelTmaWarpSpecializedCooperativeEEENS5_IJNSA_ILi256EEENSA_ILi64EEESH_EEENS_10bfloat16_tENS5_IJlSC_lEEESJ_SK_NS4_8TiledMMAINS4_8MMA_AtomIJNS4_4SM904GMMA27MMA_64x64x16_F32BF16BF16_SSILNSO_5MajorE0ELSQ_0ELNSO_7ScaleInE1ELSR_1EEEEEENS4_6LayoutISD_NS5_IJSC_NSA_ILi0EEESV_EEEEENS5_IJNS4_10UnderscoreESY_SY_EEEEENS4_13SM90_TMA_LOADENS4_14ComposedLayoutINS4_7SwizzleILi3ELi4ELi3EEENS4_18smem_ptr_flag_bitsILi16EEENSU_INS5_IJNSA_ILi8EEESH_EEENS5_IJSH_SC_EEEEEEEvNS4_8identityENS4_23SM90_TMA_LOAD_MULTICASTES1B_vS1C_EENS_8epilogue10collective18CollectiveEpilogueINS1F_22Sm90TmaWarpSpecializedILi4ELi2ELi16ELb1ELb0EEEJSI_NS5_IJNSA_ILi128EEENSA_ILi32EEEEEESJ_SK_SJ_SK_NS1F_6fusion15FusionCallbacksIS1J_NS1N_17LinCombPerRowBiasISJ_fSJ_SJ_fLi8ELNS_15FloatRoundStyleE2EEESI_S1M_JEEES11_NS12_INS13_ILi2ELi4ELi3EEES16_NSU_INS5_IJS17_S1L_EEENS5_IJS1L_SC_EEEEEEENS4_17SM75_U32x4_LDSM_NENS4_14SM90_TMA_STOREES1X_NS4_17SM90_U32x4_STSM_NENS4_9Copy_AtomIJS20_NS_6half_tEEEEvEEEvvEEEEvNT_6ParamsE --------------------------
	.section	.text._ZN7cutlass13device_kernelINS_4gemm6kernel13GemmUniversalIN4cute5tupleIJiiiiEEENS1_10collective13CollectiveMmaINS1_34MainloopSm90TmaGmmaWarpSpecializedILi4ENS5_IJNS4_1CILi2EEENSA_ILi1EEESC_EEENS1_35KernelTmaWarpSpecializedCooperativeEEENS5_IJNSA_ILi256EEENSA_ILi64EEESH_EEENS_10bfloat16_tENS5_IJlSC_lEEESJ_SK_NS4_8TiledMMAINS4_8MMA_AtomIJNS4_4SM904GMMA27MMA_64x64x16_F32BF16BF16_SSILNSO_5MajorE0ELSQ_0ELNSO_7ScaleInE1ELSR_1EEEEEENS4_6LayoutISD_NS5_IJSC_NSA_ILi0EEESV_EEEEENS5_IJNS4_10UnderscoreESY_SY_EEEEENS4_13SM90_TMA_LOADENS4_14ComposedLayoutINS4_7SwizzleILi3ELi4ELi3EEENS4_18smem_ptr_flag_bitsILi16EEENSU_INS5_IJNSA_ILi8EEESH_EEENS5_IJSH_SC_EEEEEEEvNS4_8identityENS4_23SM90_TMA_LOAD_MULTICASTES1B_vS1C_EENS_8epilogue10collective18CollectiveEpilogueINS1F_22Sm90TmaWarpSpecializedILi4ELi2ELi16ELb1ELb0EEEJSI_NS5_IJNSA_ILi128EEENSA_ILi32EEEEEESJ_SK_SJ_SK_NS1F_6fusion15FusionCallbacksIS1J_NS1N_17LinCombPerRowBiasISJ_fSJ_SJ_fLi8ELNS_15FloatRoundStyleE2EEESI_S1M_JEEES11_NS12_INS13_ILi2ELi4ELi3EEES16_NSU_INS5_IJS17_S1L_EEENS5_IJS1L_SC_EEEEEEENS4_17SM75_U32x4_LDSM_NENS4_14SM90_TMA_STOREES1X_NS4_17SM90_U32x4_STSM_NENS4_9Copy_AtomIJS20_NS_6half_tEEEEvEEEvvEEEEvNT_6ParamsE,"ax",@progbits
	.align	128
.text._ZN7cutlass13device_kernelINS_4gemm6kernel13GemmUniversalIN4cute5tupleIJiiiiEEENS1_10collective13CollectiveMmaINS1_34MainloopSm90TmaGmmaWarpSpecializedILi4ENS5_IJNS4_1CILi2EEENSA_ILi1EEESC_EEENS1_35KernelTmaWarpSpecializedCooperativeEEENS5_IJNSA_ILi256EEENSA_ILi64EEESH_EEENS_10bfloat16_tENS5_IJlSC_lEEESJ_SK_NS4_8TiledMMAINS4_8MMA_AtomIJNS4_4SM904GMMA27MMA_64x64x16_F32BF16BF16_SSILNSO_5MajorE0ELSQ_0ELNSO_7ScaleInE1ELSR_1EEEEEENS4_6LayoutISD_NS5_IJSC_NSA_ILi0EEESV_EEEEENS5_IJNS4_10UnderscoreESY_SY_EEEEENS4_13SM90_TMA_LOADENS4_14ComposedLayoutINS4_7SwizzleILi3ELi4ELi3EEENS4_18smem_ptr_flag_bitsILi16EEENSU_INS5_IJNSA_ILi8EEESH_EEENS5_IJSH_SC_EEEEEEEvNS4_8identityENS4_23SM90_TMA_LOAD_MULTICASTES1B_vS1C_EENS_8epilogue10collective18CollectiveEpilogueINS1F_22Sm90TmaWarpSpecializedILi4ELi2ELi16ELb1ELb0EEEJSI_NS5_IJNSA_ILi128EEENSA_ILi32EEEEEESJ_SK_SJ_SK_NS1F_6fusion15FusionCallbacksIS1J_NS1N_17LinCombPerRowBiasISJ_fSJ_SJ_fLi8ELNS_15FloatRoundStyleE2EEESI_S1M_JEEES11_NS12_INS13_ILi2ELi4ELi3EEES16_NSU_INS5_IJS17_S1L_EEENS5_IJS1L_SC_EEEEEEENS4_17SM75_U32x4_LDSM_NENS4_14SM90_TMA_STOREES1X_NS4_17SM90_U32x4_STSM_NENS4_9Copy_AtomIJS20_NS_6half_tEEEEvEEEvvEEEEvNT_6ParamsE:
        .type           _ZN7cutlass13device_kernelINS_4gemm6kernel13GemmUniversalIN4cute5tupleIJiiiiEEENS1_10collective13CollectiveMmaINS1_34MainloopSm90TmaGmmaWarpSpecializedILi4ENS5_IJNS4_1CILi2EEENSA_ILi1EEESC_EEENS1_35KernelTmaWarpSpecializedCooperativeEEENS5_IJNSA_ILi256EEENSA_ILi64EEESH_EEENS_10bfloat16_tENS5_IJlSC_lEEESJ_SK_NS4_8TiledMMAINS4_8MMA_AtomIJNS4_4SM904GMMA27MMA_64x64x16_F32BF16BF16_SSILNSO_5MajorE0ELSQ_0ELNSO_7ScaleInE1ELSR_1EEEEEENS4_6LayoutISD_NS5_IJSC_NSA_ILi0EEESV_EEEEENS5_IJNS4_10UnderscoreESY_SY_EEEEENS4_13SM90_TMA_LOADENS4_14ComposedLayoutINS4_7SwizzleILi3ELi4ELi3EEENS4_18smem_ptr_flag_bitsILi16EEENSU_INS5_IJNSA_ILi8EEESH_EEENS5_IJSH_SC_EEEEEEEvNS4_8identityENS4_23SM90_TMA_LOAD_MULTICASTES1B_vS1C_EENS_8epilogue10collective18CollectiveEpilogueINS1F_22Sm90TmaWarpSpecializedILi4ELi2ELi16ELb1ELb0EEEJSI_NS5_IJNSA_ILi128EEENSA_ILi32EEEEEESJ_SK_SJ_SK_NS1F_6fusion15FusionCallbacksIS1J_NS1N_17LinCombPerRowBiasISJ_fSJ_SJ_fLi8ELNS_15FloatRoundStyleE2EEESI_S1M_JEEES11_NS12_INS13_ILi2ELi4ELi3EEES16_NSU_INS5_IJS17_S1L_EEENS5_IJS1L_SC_EEEEEEENS4_17SM75_U32x4_LDSM_NENS4_14SM90_TMA_STOREES1X_NS4_17SM90_U32x4_STSM_NENS4_9Copy_AtomIJS20_NS_6half_tEEEEvEEEvvEEEEvNT_6ParamsE,@function
        .size           _ZN7cutlass13device_kernelINS_4gemm6kernel13GemmUniversalIN4cute5tupleIJiiiiEEENS1_10collective13CollectiveMmaINS1_34MainloopSm90TmaGmmaWarpSpecializedILi4ENS5_IJNS4_1CILi2EEENSA_ILi1EEESC_EEENS1_35KernelTmaWarpSpecializedCooperativeEEENS5_IJNSA_ILi256EEENSA_ILi64EEESH_EEENS_10bfloat16_tENS5_IJlSC_lEEESJ_SK_NS4_8TiledMMAINS4_8MMA_AtomIJNS4_4SM904GMMA27MMA_64x64x16_F32BF16BF16_SSILNSO_5MajorE0ELSQ_0ELNSO_7ScaleInE1ELSR_1EEEEEENS4_6LayoutISD_NS5_IJSC_NSA_ILi0EEESV_EEEEENS5_IJNS4_10UnderscoreESY_SY_EEEEENS4_13SM90_TMA_LOADENS4_14ComposedLayoutINS4_7SwizzleILi3ELi4ELi3EEENS4_18smem_ptr_flag_bitsILi16EEENSU_INS5_IJNSA_ILi8EEESH_EEENS5_IJSH_SC_EEEEEEEvNS4_8identityENS4_23SM90_TMA_LOAD_MULTICASTES1B_vS1C_EENS_8epilogue10collective18CollectiveEpilogueINS1F_22Sm90TmaWarpSpecializedILi4ELi2ELi16ELb1ELb0EEEJSI_NS5_IJNSA_ILi128EEENSA_ILi32EEEEEESJ_SK_SJ_SK_NS1F_6fusion15FusionCallbacksIS1J_NS1N_17LinCombPerRowBiasISJ_fSJ_SJ_fLi8ELNS_15FloatRoundStyleE2EEESI_S1M_JEEES11_NS12_INS13_ILi2ELi4ELi3EEES16_NSU_INS5_IJS17_S1L_EEENS5_IJS1L_SC_EEEEEEENS4_17SM75_U32x4_LDSM_NENS4_14SM90_TMA_STOREES1X_NS4_17SM90_U32x4_STSM_NENS4_9Copy_AtomIJS20_NS_6half_tEEEEvEEEvvEEEEvNT_6ParamsE,(.L_x_192 - _ZN7cutlass13device_kernelINS_4gemm6kernel13GemmUniversalIN4cute5tupleIJiiiiEEENS1_10collective13CollectiveMmaINS1_34MainloopSm90TmaGmmaWarpSpecializedILi4ENS5_IJNS4_1CILi2EEENSA_ILi1EEESC_EEENS1_35KernelTmaWarpSpecializedCooperativeEEENS5_IJNSA_ILi256EEENSA_ILi64EEESH_EEENS_10bfloat16_tENS5_IJlSC_lEEESJ_SK_NS4_8TiledMMAINS4_8MMA_AtomIJNS4_4SM904GMMA27MMA_64x64x16_F32BF16BF16_SSILNSO_5MajorE0ELSQ_0ELNSO_7ScaleInE1ELSR_1EEEEEENS4_6LayoutISD_NS5_IJSC_NSA_ILi0EEESV_EEEEENS5_IJNS4_10UnderscoreESY_SY_EEEEENS4_13SM90_TMA_LOADENS4_14ComposedLayoutINS4_7SwizzleILi3ELi4ELi3EEENS4_18smem_ptr_flag_bitsILi16EEENSU_INS5_IJNSA_ILi8EEESH_EEENS5_IJSH_SC_EEEEEEEvNS4_8identityENS4_23SM90_TMA_LOAD_MULTICASTES1B_vS1C_EENS_8epilogue10collective18CollectiveEpilogueINS1F_22Sm90TmaWarpSpecializedILi4ELi2ELi16ELb1ELb0EEEJSI_NS5_IJNSA_ILi128EEENSA_ILi32EEEEEESJ_SK_SJ_SK_NS1F_6fusion15FusionCallbacksIS1J_NS1N_17LinCombPerRowBiasISJ_fSJ_SJ_fLi8ELNS_15FloatRoundStyleE2EEESI_S1M_JEEES11_NS12_INS13_ILi2ELi4ELi3EEES16_NSU_INS5_IJS17_S1L_EEENS5_IJS1L_SC_EEEEEEENS4_17SM75_U32x4_LDSM_NENS4_14SM90_TMA_STOREES1X_NS4_17SM90_U32x4_STSM_NENS4_9Copy_AtomIJS20_NS_6half_tEEEEvEEEvvEEEEvNT_6ParamsE)
        .other          _ZN7cutlass13device_kernelINS_4gemm6kernel13GemmUniversalIN4cute5tupleIJiiiiEEENS1_10collective13CollectiveMmaINS1_34MainloopSm90TmaGmmaWarpSpecializedILi4ENS5_IJNS4_1CILi2EEENSA_ILi1EEESC_EEENS1_35KernelTmaWarpSpecializedCooperativeEEENS5_IJNSA_ILi256EEENSA_ILi64EEESH_EEENS_10bfloat16_tENS5_IJlSC_lEEESJ_SK_NS4_8TiledMMAINS4_8MMA_AtomIJNS4_4SM904GMMA27MMA_64x64x16_F32BF16BF16_SSILNSO_5MajorE0ELSQ_0ELNSO_7ScaleInE1ELSR_1EEEEEENS4_6LayoutISD_NS5_IJSC_NSA_ILi0EEESV_EEEEENS5_IJNS4_10UnderscoreESY_SY_EEEEENS4_13SM90_TMA_LOADENS4_14ComposedLayoutINS4_7SwizzleILi3ELi4ELi3EEENS4_18smem_ptr_flag_bitsILi16EEENSU_INS5_IJNSA_ILi8EEESH_EEENS5_IJSH_SC_EEEEEEEvNS4_8identityENS4_23SM90_TMA_LOAD_MULTICASTES1B_vS1C_EENS_8epilogue10collective18CollectiveEpilogueINS1F_22Sm90TmaWarpSpecializedILi4ELi2ELi16ELb1ELb0EEEJSI_NS5_IJNSA_ILi128EEENSA_ILi32EEEEEESJ_SK_SJ_SK_NS1F_6fusion15FusionCallbacksIS1J_NS1N_17LinCombPerRowBiasISJ_fSJ_SJ_fLi8ELNS_15FloatRoundStyleE2EEESI_S1M_JEEES11_NS12_INS13_ILi2ELi4ELi3EEES16_NSU_INS5_IJS17_S1L_EEENS5_IJS1L_SC_EEEEEEENS4_17SM75_U32x4_LDSM_NENS4_14SM90_TMA_STOREES1X_NS4_17SM90_U32x4_STSM_NENS4_9Copy_AtomIJS20_NS_6half_tEEEEvEEEvvEEEEvNT_6ParamsE,@"STO_CUDA_ENTRY STV_DEFAULT"
_ZN7cutlass13device_kernelINS_4gemm6kernel13GemmUniversalIN4cute5tupleIJiiiiEEENS1_10collective13CollectiveMmaINS1_34MainloopSm90TmaGmmaWarpSpecializedILi4ENS5_IJNS4_1CILi2EEENSA_ILi1EEESC_EEENS1_35KernelTmaWarpSpecializedCooperativeEEENS5_IJNSA_ILi256EEENSA_ILi64EEESH_EEENS_10bfloat16_tENS5_IJlSC_lEEESJ_SK_NS4_8TiledMMAINS4_8MMA_AtomIJNS4_4SM904GMMA27MMA_64x64x16_F32BF16BF16_SSILNSO_5MajorE0ELSQ_0ELNSO_7ScaleInE1ELSR_1EEEEEENS4_6LayoutISD_NS5_IJSC_NSA_ILi0EEESV_EEEEENS5_IJNS4_10UnderscoreESY_SY_EEEEENS4_13SM90_TMA_LOADENS4_14ComposedLayoutINS4_7SwizzleILi3ELi4ELi3EEENS4_18smem_ptr_flag_bitsILi16EEENSU_INS5_IJNSA_ILi8EEESH_EEENS5_IJSH_SC_EEEEEEEvNS4_8identityENS4_23SM90_TMA_LOAD_MULTICASTES1B_vS1C_EENS_8epilogue10collective18CollectiveEpilogueINS1F_22Sm90TmaWarpSpecializedILi4ELi2ELi16ELb1ELb0EEEJSI_NS5_IJNSA_ILi128EEENSA_ILi32EEEEEESJ_SK_SJ_SK_NS1F_6fusion15FusionCallbacksIS1J_NS1N_17LinCombPerRowBiasISJ_fSJ_SJ_fLi8ELNS_15FloatRoundStyleE2EEESI_S1M_JEEES11_NS12_INS13_ILi2ELi4ELi3EEES16_NSU_INS5_IJS17_S1L_EEENS5_IJS1L_SC_EEEEEEENS4_17SM75_U32x4_LDSM_NENS4_14SM90_TMA_STOREES1X_NS4_17SM90_U32x4_STSM_NENS4_9Copy_AtomIJS20_NS_6half_tEEEEvEEEvvEEEEvNT_6ParamsE:
[----:B------:R-:W1:Y:S01]  /*0000*/  LDC R1, c[0x0][0x28] ;  /* 0x00000a00ff017b82 */ /* 0x000e620000000800 */
[----:B------:R-:W2:Y:S07]  /*0010*/  S2R R18, SR_TID.X ;  /* 0x0000000000127919 */ /* 0x000eae0000002100 */
[----:B------:R-:W3:Y:S01]  /*0020*/  LDC.64 R4, c[0x0][0x588] ;  /* 0x00016200ff047b82 */ /* 0x000ee20000000a00 */
[----:B------:R-:W-:Y:S01]  /*0030*/  ELECT P0, URZ, PT ;  /* 0x00000000003f782f */ /* 0x000fe20003800000 */
[----:B------:R-:W-:Y:S01]  /*0040*/  BSSY B0, `(.L_x_0) ;  /* 0x0000016000007945 */ /* 0x000fe20003800000 */
[----:B--2---:R-:W-:-:S02]  /*0050*/  SHF.R.U32.HI R2, RZ, 0x5, R18 ;  /* 0x00000005ff027819 */ /* 0x004fc40000011612 */
[----:B------:R-:W-:-:S03]  /*0060*/  SHF.R.U32.HI R6, RZ, 0x7, R18 ;  /* 0x00000007ff067819 */ /* 0x000fc60000011612 */
[----:B------:R-:W2:Y:S04]  /*0070*/  SHFL.IDX PT, R0, R2, RZ, 0x1f ;  /* 0x00001fff02007589 */ /* 0x000ea800000e0000 */
[----:B------:R4:W1:Y:S01]  /*0080*/  SHFL.IDX PT, R10, R6, RZ, 0x1f ;  /* 0x00001fff060a7589 */ /* 0x00086200000e0000 */
[----:B--2---:R-:W-:Y:S02]  /*0090*/  ISETP.NE.OR P0, PT, R0, RZ, !P0 ;  /* 0x000000ff0000720c */ /* 0x004fe40004705670 */
[----:B------:R-:W-:-:S11]  /*00a0*/  SHF.R.S32.HI R3, RZ, 0x1f, R0 ;  /* 0x0000001fff037819 */ /* 0x000fd60000011400 */
[----:B-1-34-:R-:W-:Y:S05]  /*00b0*/  @P0 BRA `(.L_x_1) ;  /* 0x0000000000380947 */ /* 0x01afea0003800000 */
[----:B------:R-:W-:Y:S02]  /*00c0*/  ULDC.64 UR4, c[0x0][0x198] ;  /* 0x0000660000047ab9 */ /* 0x000fe40000000a00 */
[----:B------:R-:W-:Y:S02]  /*00d0*/  UIADD3 UR6, UP0, UR4, 0xf0, URZ ;  /* 0x000000f004067890 */ /* 0x000fe4000ff1e03f */
[----:B------:R-:W-:Y:S02]  /*00e0*/  UIADD3 UR8, UP1, UR4, 0x1f0, URZ ;  /* 0x000001f004087890 */ /* 0x000fe4000ff3e03f */
[----:B------:R-:W-:Y:S02]  /*00f0*/  UIADD3 UR10, UP2, UR4, 0x3f0, URZ ;  /* 0x000003f0040a7890 */ /* 0x000fe4000ff5e03f */
[----:B------:R-:W-:Y:S02]  /*0100*/  UIADD3 UR4, UP3, UR4, 0x4f0, URZ ;  /* 0x000004f004047890 */ /* 0x000fe4000ff7e03f */
[----:B------:R-:W-:-:S02]  /*0110*/  UIADD3.X UR7, URZ, UR5, URZ, UP0, !UPT ;  /* 0x000000053f077290 */ /* 0x000fc400087fe43f */
[----:B------:R-:W-:Y:S02]  /*0120*/  UIADD3.X UR9, URZ, UR5, URZ, UP1, !UPT ;  /* 0x000000053f097290 */ /* 0x000fe40008ffe43f */
[----:B------:R-:W-:Y:S02]  /*0130*/  UIADD3.X UR11, URZ, UR5, URZ, UP2, !UPT ;  /* 0x000000053f0b7290 */ /* 0x000fe400097fe43f */
[----:B------:R-:W-:-:S03]  /*0140*/  UIADD3.X UR5, URZ, UR5, URZ, UP3, !UPT ;  /* 0x000000053f057290 */ /* 0x000fc60009ffe43f */
[----:B------:R1:W-:Y:S02]  /*0150*/  UTMACCTL.PF [UR6] ;  /* 0x00000000060079b9 */ /* 0x0003e40008040000 */
[----:B------:R1:W-:Y:S02]  /*0160*/  UTMACCTL.PF [UR8] ;  /* 0x00000000080079b9 */ /* 0x0003e40008040000 */
[----:B------:R1:W-:Y:S02]  /*0170*/  UTMACCTL.PF [UR10] ;  /* 0x000000000a0079b9 */ /* 0x0003e40008040000 */
[----:B------:R1:W-:Y:S02]  /*0180*/  UTMACCTL.PF [UR4] ;  /* 0x00000000040079b9 */ /* 0x0003e40008040000 */
[----:B-1----:R-:W-:Y:S01]  /*0190*/  NOP ;  /* 0x0000000000007918 */ /* 0x002fe20000000000 */
.L_x_1:
[----:B------:R-:W-:Y:S05]  /*01a0*/  BSYNC B0 ;  /* 0x0000000000007941 */ /* 0x000fea0003800000 */
.L_x_0:
[----:B------:R-:W-:Y:S01]  /*01b0*/  ULDC.64 UR4, c[0x0][0x590] ;  /* 0x0001640000047ab9 */ /* 0x000fe20000000a00 */
[----:B------:R-:W-:Y:S01]  /*01c0*/  LEA.HI R3, R3, R0, RZ, 0x2 ;  /* 0x0000000003037211 */ /* 0x000fe200078f10ff */
[----:B------:R-:W-:Y:S01]  /*01d0*/  ULDC.64 UR52, c[0x0][0x208] ;  /* 0x0000820000347ab9 */ /* 0x000fe20000000a00 */
[----:B------:R-:W-:Y:S01]  /*01e0*/  ISETP.NE.U32.AND P1, PT, RZ, UR4, PT ;  /* 0x00000004ff007c0c */ /* 0x000fe2000bf25070 */
[----:B------:R-:W-:Y:S01]  /*01f0*/  IMAD.MOV.U32 R6, RZ, RZ, R4 ;  /* 0x000000ffff067224 */ /* 0x000fe200078e0004 */
[----:B------:R-:W-:Y:S01]  /*0200*/  LOP3.LUT R3, R3, 0xfffffffc, RZ, 0xc0, !PT ;  /* 0xfffffffc03037812 */ /* 0x000fe200078ec0ff */
[----:B------:R-:W-:Y:S01]  /*0210*/  IMAD.MOV.U32 R7, RZ, RZ, R5 ;  /* 0x000000ffff077224 */ /* 0x000fe200078e0005 */
[----:B------:R-:W-:Y:S02]  /*0220*/  ISETP.NE.AND.EX P2, PT, RZ, UR5, PT, P1 ;  /* 0x00000005ff007c0c */ /* 0x000fe4000bf45310 */
[----:B------:R-:W-:Y:S01]  /*0230*/  PRMT R8, RZ, 0x7610, R8 ;  /* 0x00007610ff087816 */ /* 0x000fe20000000008 */
[----:B------:R-:W-:-:S10]  /*0240*/  IMAD.IADD R0, R0, 0x1, -R3 ;  /* 0x0000000100007824 */ /* 0x000fd400078e0a03 */
[----:B------:R-:W-:Y:S05]  /*0250*/  @P2 BRA `(.L_x_2) ;  /* 0x0000000000302947 */ /* 0x000fea0003800000 */
[----:B------:R-:W-:Y:S02]  /*0260*/  ULDC.64 UR6, c[0x0][0x588] ;  /* 0x0001620000067ab9 */ /* 0x000fe40000000a00 */
[----:B------:R-:W-:-:S04]  /*0270*/  ISETP.NE.U32.AND P0, PT, RZ, UR6, PT ;  /* 0x00000006ff007c0c */ /* 0x000fc8000bf05070 */
[----:B------:R-:W-:-:S13]  /*0280*/  ISETP.NE.AND.EX P0, PT, RZ, UR7, PT, P0 ;  /* 0x00000007ff007c0c */ /* 0x000fda000bf05300 */
[----:B------:R-:W-:Y:S05]  /*0290*/  @!P0 BRA `(.L_x_3) ;  /* 0x0000000000108947 */ /* 0x000fea0003800000 */
[----:B------:R-:W2:Y:S01]  /*02a0*/  LDG.E R3, desc[UR52][R6.64] ;  /* 0x0000003406037981 */ /* 0x000ea2000c1e1900 */
[----:B------:R-:W-:Y:S01]  /*02b0*/  IMAD.MOV.U32 R8, RZ, RZ, 0x1 ;  /* 0x00000001ff087424 */ /* 0x000fe200078e00ff */
[----:B--2---:R-:W-:Y:S01]  /*02c0*/  FSETP.NEU.AND P3, PT, R3, RZ, PT ;  /* 0x000000ff0300720b */ /* 0x004fe20003f6d000 */
[----:B------:R-:W-:-:S12]  /*02d0*/  BRA `(.L_x_2) ;  /* 0x0000000000107947 */ /* 0x000fd80003800000 */
.L_x_3:
[----:B------:R-:W-:Y:S01]  /*02e0*/  ULDC UR6, c[0x0][0x580] ;  /* 0x0001600000067ab9 */ /* 0x000fe20000000800 */
[----:B------:R-:W-:Y:S01]  /*02f0*/  IMAD.MOV.U32 R8, RZ, RZ, 0x1 ;  /* 0x00000001ff087424 */ /* 0x000fe200078e00ff */
[----:B------:R-:W-:Y:S02]  /*0300*/  FSETP.NEU.AND P3, PT, RZ, UR6, PT ;  /* 0x00000006ff007c0b */ /* 0x000fe4000bf6d000 */
[----:B------:R-:W-:-:S11]  /*0310*/  CS2R R6, SRZ ;  /* 0x0000000000067805 */ /* 0x000fd6000001ff00 */
.L_x_2:
[----:B------:R-:W-:Y:S01]  /*0320*/  ISETP.NE.U32.AND P0, PT, R6, RZ, PT ;  /* 0x000000ff0600720c */ /* 0x000fe20003f05070 */
[----:B------:R-:W-:Y:S01]  /*0330*/  IMAD.MOV.U32 R3, RZ, RZ, 0x1 ;  /* 0x00000001ff037424 */ /* 0x000fe200078e00ff */
[----:B------:R-:W-:Y:S02]  /*0340*/  ISETP.NE.AND.EX P1, PT, RZ, UR5, PT, P1 ;  /* 0x00000005ff007c0c */ /* 0x000fe4000bf25310 */
[----:B------:R-:W-:-:S13]  /*0350*/  ISETP.NE.AND.EX P0, PT, R7, RZ, PT, P0 ;  /* 0x000000ff0700720c */ /* 0x000fda0003f05300 */
[----:B------:R-:W-:Y:S05]  /*0360*/  @P0 BRA P1, `(.L_x_4) ;  /* 0x0000000000300947 */ /* 0x000fea0000800000 */
[----:B------:R-:W-:Y:S02]  /*0370*/  ISETP.NE.U32.AND P1, PT, RZ, UR4, PT ;  /* 0x00000004ff007c0c */ /* 0x000fe4000bf25070 */
[----:B------:R-:W-:Y:S02]  /*0380*/  ISETP.NE.U32.AND P0, PT, R6, RZ, PT ;  /* 0x000000ff0600720c */ /* 0x000fe40003f05070 */
[----:B------:R-:W-:Y:S02]  /*0390*/  ISETP.NE.AND.EX P1, PT, RZ, UR5, PT, P1 ;  /* 0x00000005ff007c0c */ /* 0x000fe4000bf25310 */
[----:B------:R-:W-:Y:S02]  /*03a0*/  PRMT R3, R8, 0x9910, RZ ;  /* 0x0000991008037816 */ /* 0x000fe400000000ff */
[----:B------:R-:W-:Y:S02]  /*03b0*/  ISETP.NE.AND.EX P0, PT, R7, RZ, PT, P0 ;  /* 0x000000ff0700720c */ /* 0x000fe40003f05300 */
[----:B------:R-:W-:-:S02]  /*03c0*/  ISETP.NE.AND P4, PT, R3, RZ, PT ;  /* 0x000000ff0300720c */ /* 0x000fc40003f85270 */
[----:B------:R-:W-:Y:S02]  /*03d0*/  SEL R6, RZ, 0xffffffff, P3 ;  /* 0xffffffffff067807 */ /* 0x000fe40001800000 */
[----:B------:R-:W-:-:S04]  /*03e0*/  SEL R3, RZ, 0xffffffff, P0 ;  /* 0xffffffffff037807 */ /* 0x000fc80000000000 */
[----:B------:R-:W-:-:S04]  /*03f0*/  @P1 SEL R6, R3, R6, !P4 ;  /* 0x0000000603061207 */ /* 0x000fc80006000000 */
[----:B------:R-:W-:-:S04]  /*0400*/  LOP3.LUT R6, R6, 0x1, RZ, 0xc0, !PT ;  /* 0x0000000106067812 */ /* 0x000fc800078ec0ff */
[----:B------:R-:W-:-:S04]  /*0410*/  ISETP.NE.U32.AND P0, PT, R6, 0x1, PT ;  /* 0x000000010600780c */ /* 0x000fc80003f05070 */
[----:B------:R-:W-:-:S09]  /*0420*/  SEL R3, RZ, 0x1, !P0 ;  /* 0x00000001ff037807 */ /* 0x000fd20004000000 */
.L_x_4:
[----:B------:R-:W1:Y:S02]  /*0430*/  SHFL.IDX PT, R7, R2, RZ, 0x1f ;  /* 0x00001fff02077589 */ /* 0x000e6400000e0000 */
[----:B-1----:R-:W-:-:S13]  /*0440*/  ISETP.NE.AND P0, PT, R7, RZ, PT ;  /* 0x000000ff0700720c */ /* 0x002fda0003f05270 */
[----:B------:R-:W-:Y:S05]  /*0450*/  @P0 BRA `(.L_x_5) ;  /* 0x0000000000580947 */ /* 0x000fea0003800000 */
[----:B------:R-:W1:Y:S01]  /*0460*/  S2UR UR8, SR_CgaCtaId ;  /* 0x00000000000879c3 */ /* 0x000e620000008800 */
[----:B------:R-:W-:Y:S01]  /*0470*/  UMOV UR4, 0x400 ;  /* 0x0000040000047882 */ /* 0x000fe20000000000 */
[----:B------:R-:W-:Y:S01]  /*0480*/  UMOV UR5, 0x1 ;  /* 0x0000000100057882 */ /* 0x000fe20000000000 */
[----:B------:R-:W-:Y:S01]  /*0490*/  UMOV UR6, 0x4 ;  /* 0x0000000400067882 */ /* 0x000fe20000000000 */
[----:B------:R-:W-:Y:S01]  /*04a0*/  ELECT P0, URZ, PT ;  /* 0x00000000003f782f */ /* 0x000fe20003800000 */
[----:B------:R-:W-:-:S04]  /*04b0*/  UIADD3 UR6, -UR6, 0x100000, URZ ;  /* 0x0010000006067890 */ /* 0x000fc8000fffe13f */
[----:B------:R-:W-:Y:S02]  /*04c0*/  USHF.L.U32 UR7, UR6, 0xb, URZ ;  /* 0x0000000b06077899 */ /* 0x000fe4000800063f */
[----:B------:R-:W-:Y:S02]  /*04d0*/  USHF.L.U32 UR6, UR6, 0x1, URZ ;  /* 0x0000000106067899 */ /* 0x000fe4000800063f */
[----:B-1----:R-:W-:Y:S02]  /*04e0*/  ULEA UR8, UR8, UR4, 0x18 ;  /* 0x0000000408087291 */ /* 0x002fe4000f8ec03f */
[----:B------:R-:W-:-:S04]  /*04f0*/  UIADD3 UR4, -UR5, 0x100000, URZ ;  /* 0x0010000005047890 */ /* 0x000fc8000fffe13f */
[----:B------:R-:W-:Y:S02]  /*0500*/  USHF.L.U32 UR5, UR4, 0xb, URZ ;  /* 0x0000000b04057899 */ /* 0x000fe4000800063f */
[----:B------:R-:W-:Y:S01]  /*0510*/  USHF.L.U32 UR4, UR4, 0x1, URZ ;  /* 0x0000000104047899 */ /* 0x000fe2000800063f */
[----:B------:R-:W1:Y:S11]  /*0520*/  FENCE.VIEW.ASYNC.S ;  /* 0x00000000000073c6 */ /* 0x000e760000000000 */
[----:B-1----:R1:W2:Y:S01]  /*0530*/  SYNCS.EXCH.64 URZ, [UR8], UR4 ;  /* 0x00000004083f75b2 */ /* 0x0022a20008000100 */
[----:B------:R1:W3:Y:S01]  /*0540*/  SYNCS.EXCH.64 URZ, [UR8+0x20], UR6 ;  /* 0x00002006083f75b2 */ /* 0x0002e20008000100 */
[----:B------:R1:W4:Y:S01]  /*0550*/  SYNCS.EXCH.64 URZ, [UR8+0x8], UR4 ;  /* 0x00000804083f75b2 */ /* 0x0003220008000100 */
[----:B------:R1:W1:Y:S01]  /*0560*/  SYNCS.EXCH.64 URZ, [UR8+0x28], UR6 ;  /* 0x00002806083f75b2 */ /* 0x0002620008000100 */
[----:B------:R1:W1:Y:S01]  /*0570*/  SYNCS.EXCH.64 URZ, [UR8+0x10], UR4 ;  /* 0x00001004083f75b2 */ /* 0x0002620008000100 */
[----:B------:R1:W1:Y:S01]  /*0580*/  SYNCS.EXCH.64 URZ, [UR8+0x30], UR6 ;  /* 0x00003006083f75b2 */ /* 0x0002620008000100 */
[----:B------:R1:W1:Y:S01]  /*0590*/  SYNCS.EXCH.64 URZ, [UR8+0x18], UR4 ;  /* 0x00001804083f75b2 */ /* 0x0002620008000100 */
[----:B------:R1:W1:Y:S01]  /*05a0*/  SYNCS.EXCH.64 URZ, [UR8+0x38], UR6 ;  /* 0x00003806083f75b2 */ /* 0x0002620008000100 */
[----:B------:R-:W-:Y:S01]  /*05b0*/  NOP ;  /* 0x0000000000007918 */ /* 0x000fe20000000000 */
.L_x_5:
[----:B------:R-:W5:Y:S01]  /*05c0*/  SHFL.IDX PT, R6, R2, RZ, 0x1f ;  /* 0x00001fff02067589 */ /* 0x000f6200000e0000 */
[----:B------:R-:W-:Y:S01]  /*05d0*/  NOP ;  /* 0x0000000000007918 */ /* 0x000fe20000000000 */
[----:B-----5:R-:W-:-:S13]  /*05e0*/  ISETP.NE.AND P0, PT, R6, RZ, PT ;  /* 0x000000ff0600720c */ /* 0x020fda0003f05270 */
[----:B------:R-:W-:Y:S05]  /*05f0*/  @P0 BRA `(.L_x_6) ;  /* 0x0000000000580947 */ /* 0x000fea0003800000 */
[----:B-1----:R-:W1:Y:S01]  /*0600*/  S2UR UR5, SR_CgaCtaId ;  /* 0x00000000000579c3 */ /* 0x002e620000008800 */
[----:B------:R-:W-:Y:S01]  /*0610*/  UMOV UR4, 0x400 ;  /* 0x0000040000047882 */ /* 0x000fe20000000000 */
[----:B------:R-:W-:Y:S01]  /*0620*/  UMOV UR6, 0x20 ;  /* 0x0000002000067882 */ /* 0x000fe20000000000 */
[----:B------:R-:W-:Y:S01]  /*0630*/  UMOV UR7, 0x100 ;  /* 0x0000010000077882 */ /* 0x000fe20000000000 */
[----:B------:R-:W-:Y:S01]  /*0640*/  ELECT P0, URZ, PT ;  /* 0x00000000003f782f */ /* 0x000fe20003800000 */
[----:B-1----:R-:W-:Y:S02]  /*0650*/  ULEA UR8, UR5, UR4, 0x18 ;  /* 0x0000000405087291 */ /* 0x002fe4000f8ec03f */
[----:B------:R-:W-:-:S04]  /*0660*/  UIADD3 UR4, -UR6, 0x100000, URZ ;  /* 0x0010000006047890 */ /* 0x000fc8000fffe13f */
[----:B------:R-:W-:Y:S02]  /*0670*/  USHF.L.U32 UR5, UR4, 0xb, URZ ;  /* 0x0000000b04057899 */ /* 0x000fe4000800063f */
[----:B------:R-:W-:Y:S02]  /*0680*/  USHF.L.U32 UR4, UR4, 0x1, URZ ;  /* 0x0000000104047899 */ /* 0x000fe4000800063f */
[----:B------:R-:W-:-:S04]  /*0690*/  UIADD3 UR6, -UR7, 0x100000, URZ ;  /* 0x0010000007067890 */ /* 0x000fc8000fffe13f */
[----:B------:R-:W-:Y:S02]  /*06a0*/  USHF.L.U32 UR7, UR6, 0xb, URZ ;  /* 0x0000000b06077899 */ /* 0x000fe4000800063f */
[----:B------:R-:W-:Y:S01]  /*06b0*/  USHF.L.U32 UR6, UR6, 0x1, URZ ;  /* 0x0000000106067899 */ /* 0x000fe2000800063f */
[----:B------:R-:W1:Y:S03]  /*06c0*/  FENCE.VIEW.ASYNC.S ;  /* 0x00000000000073c6 */ /* 0x000e660000000000 */
[----:B-1----:R1:W1:Y:S08]  /*06d0*/  SYNCS.EXCH.64 URZ, [UR8+0x40], UR4 ;  /* 0x00004004083f75b2 */ /* 0x0022700008000100 */
[----:B------:R1:W1:Y:S01]  /*06e0*/  SYNCS.EXCH.64 URZ, [UR8+0x60], UR6 ;  /* 0x00006006083f75b2 */ /* 0x0002620008000100 */
[----:B------:R1:W1:Y:S01]  /*06f0*/  SYNCS.EXCH.64 URZ, [UR8+0x48], UR4 ;  /* 0x00004804083f75b2 */ /* 0x0002620008000100 */
[----:B------:R1:W1:Y:S01]  /*0700*/  SYNCS.EXCH.64 URZ, [UR8+0x68], UR6 ;  /* 0x00006806083f75b2 */ /* 0x0002620008000100 */
[----:B------:R1:W1:Y:S01]  /*0710*/  SYNCS.EXCH.64 URZ, [UR8+0x50], UR4 ;  /* 0x00005004083f75b2 */ /* 0x0002620008000100 */
[----:B------:R1:W1:Y:S01]  /*0720*/  SYNCS.EXCH.64 URZ, [UR8+0x70], UR6 ;  /* 0x00007006083f75b2 */ /* 0x0002620008000100 */
[----:B------:R1:W1:Y:S01]  /*0730*/  SYNCS.EXCH.64 URZ, [UR8+0x58], UR4 ;  /* 0x00005804083f75b2 */ /* 0x0002620008000100 */
[----:B------:R1:W1:Y:S01]  /*0740*/  SYNCS.EXCH.64 URZ, [UR8+0x78], UR6 ;  /* 0x00007806083f75b2 */ /* 0x0002620008000100 */
[----:B------:R-:W-:Y:S01]  /*0750*/  NOP ;  /* 0x0000000000007918 */ /* 0x000fe20000000000 */
.L_x_6:
[----:B------:R-:W-:Y:S01]  /*0760*/  SHF.R.S32.HI R9, RZ, 0x1f, R18 ;  /* 0x0000001fff097819 */ /* 0x000fe20000011412 */
[----:B------:R-:W5:Y:S01]  /*0770*/  SHFL.IDX PT, R2, R2, RZ, 0x1f ;  /* 0x00001fff02027589 */ /* 0x000f6200000e0000 */
[----:B-1----:R-:W1:Y:S01]  /*0780*/  S2UR UR8, SR_CTAID.X ;  /* 0x00000000000879c3 */ /* 0x002e620000002500 */
[----:B------:R-:W-:Y:S02]  /*0790*/  ELECT P0, URZ, PT ;  /* 0x00000000003f782f */ /* 0x000fe40003800000 */
[----:B------:R-:W-:Y:S01]  /*07a0*/  LEA.HI R9, R9, R18, RZ, 0x7 ;  /* 0x0000001209097211 */ /* 0x000fe200078f38ff */
[----:B------:R-:W2:Y:S01]  /*07b0*/  S2R R6, SR_CTAID.Y ;  /* 0x0000000000067919 */ /* 0x000ea20000002600 */
[----:B------:R-:W-:Y:S01]  /*07c0*/  SHF.R.S32.HI R12, RZ, 0x1f, R7 ;  /* 0x0000001fff0c7819 */ /* 0x000fe20000011407 */
[----:B------:R-:W-:Y:S01]  /*07d0*/  ULDC UR4, c[0x0][0x150] ;  /* 0x0000540000047ab9 */ /* 0x000fe20000000800 */
[----:B------:R-:W-:Y:S01]  /*07e0*/  LOP3.LUT R9, R9, 0xffffff80, RZ, 0xc0, !PT ;  /* 0xffffff8009097812 */ /* 0x000fe200078ec0ff */
[----:B------:R-:W-:Y:S01]  /*07f0*/  IMAD.MOV.U32 R88, RZ, RZ, 0x1 ;  /* 0x00000001ff587424 */ /* 0x000fe200078e00ff */
[----:B------:R-:W-:Y:S01]  /*0800*/  LEA.HI R12, R12, R7, RZ, 0x2 ;  /* 0x000000070c0c7211 */ /* 0x000fe200078f10ff */
[----:B------:R-:W-:Y:S01]  /*0810*/  NOP ;  /* 0x0000000000007918 */ /* 0x000fe20000000000 */
[----:B------:R-:W-:Y:S01]  /*0820*/  ISETP.NE.AND P4, PT, R0, RZ, PT ;  /* 0x000000ff0000720c */ /* 0x000fe20003f85270 */
[----:B------:R-:W-:Y:S01]  /*0830*/  IMAD.IADD R11, R18, 0x1, -R9 ;  /* 0x00000001120b7824 */ /* 0x000fe200078e0a09 */
[----:B------:R-:W-:Y:S01]  /*0840*/  LOP3.LUT R12, R12, 0x3ffffffc, RZ, 0xc0, !PT ;  /* 0x3ffffffc0c0c7812 */ /* 0x000fe200078ec0ff */
[----:B------:R-:W-:Y:S01]  /*0850*/  UMOV UR37, 0x1 ;  /* 0x0000000100257882 */ /* 0x000fe20000000000 */
[----:B------:R-:W-:-:S02]  /*0860*/  ISETP.NE.AND P5, PT, R10, RZ, PT ;  /* 0x000000ff0a00720c */ /* 0x000fc40003fa5270 */
[----:B------:R-:W-:Y:S01]  /*0870*/  SHF.R.S32.HI R8, RZ, 0x1f, R11 ;  /* 0x0000001fff087819 */ /* 0x000fe2000001140b */
[----:B------:R-:W-:-:S03]  /*0880*/  IMAD.IADD R12, R7, 0x1, -R12 ;  /* 0x00000001070c7824 */ /* 0x000fc600078e0a0c */
[----:B------:R-:W-:Y:S02]  /*0890*/  LEA.HI R8, R8, R11, RZ, 0x3 ;  /* 0x0000000b08087211 */ /* 0x000fe400078f18ff */
[----:B-----5:R-:W-:Y:S02]  /*08a0*/  ISETP.NE.OR P0, PT, R2, RZ, !P0 ;  /* 0x000000ff0200720c */ /* 0x020fe40004705670 */
[----:B-1----:R-:W-:Y:S02]  /*08b0*/  I2FP.F32.U32 R13, UR8 ;  /* 0x00000008000d7c45 */ /* 0x002fe40008201000 */
[--C-:B------:R-:W-:Y:S02]  /*08c0*/  SHF.R.S32.HI R2, RZ, 0x3, R8.reuse ;  /* 0x00000003ff027819 */ /* 0x100fe40000011408 */
[----:B------:R-:W-:Y:S01]  /*08d0*/  SHF.R.S32.HI R9, RZ, 0x1f, R8 ;  /* 0x0000001fff097819 */ /* 0x000fe20000011408 */
[----:B------:R-:W-:Y:S01]  /*08e0*/  FMUL R13, R13, UR4 ;  /* 0x000000040d0d7c20 */ /* 0x000fe20008400000 */
[----:B------:R-:W1:Y:S01]  /*08f0*/  LDC R8, c[0x0][0x144] ;  /* 0x00005100ff087b82 */ /* 0x000e620000000800 */
[----:B------:R-:W-:Y:S01]  /*0900*/  ULDC UR4, c[0x0][0x154] ;  /* 0x0000550000047ab9 */ /* 0x000fe20000000800 */
[----:B------:R-:W-:-:S02]  /*0910*/  LEA.HI R9, R9, R2, RZ, 0x2 ;  /* 0x0000000209097211 */ /* 0x000fc400078f10ff */
[----:B--2---:R-:W-:Y:S01]  /*0920*/  I2FP.F32.U32 R14, R6 ;  /* 0x00000006000e7245 */ /* 0x004fe20000201000 */
[----:B------:R-:W2:Y:S01]  /*0930*/  F2I.U32.TRUNC.NTZ R13, R13 ;  /* 0x0000000d000d7305 */ /* 0x000ea2000020f000 */
[----:B------:R-:W-:Y:S01]  /*0940*/  LOP3.LUT R9, R9, 0xfffffffc, RZ, 0xc0, !PT ;  /* 0xfffffffc09097812 */ /* 0x000fe200078ec0ff */
[----:B------:R-:W-:Y:S01]  /*0950*/  VOTEU.ALL UP0, P0 ;  /* 0x00000000003f7886 */ /* 0x000fe20000000000 */
[----:B------:R-:W-:Y:S01]  /*0960*/  VOTEU.ALL UP1, P0 ;  /* 0x00000000003f7886 */ /* 0x000fe20000020000 */
[----:B------:R-:W-:Y:S01]  /*0970*/  FMUL R14, R14, UR4 ;  /* 0x000000040e0e7c20 */ /* 0x000fe20008400000 */
[----:B------:R-:W-:Y:S01]  /*0980*/  UMOV UR4, 0x20 ;  /* 0x0000002000047882 */ /* 0x000fe20000000000 */
[----:B------:R-:W-:Y:S01]  /*0990*/  IMAD.IADD R9, R2, 0x1, -R9 ;  /* 0x0000000102097824 */ /* 0x000fe200078e0a09 */
[----:B------:R-:W5:Y:S01]  /*09a0*/  @!UP0 S2UR UR7, SR_CgaCtaId ;  /* 0x00000000000789c3 */ /* 0x000f620000008800 */
[----:B------:R-:W-:Y:S01]  /*09b0*/  @!UP0 UMOV UR6, 0x400 ;  /* 0x0000040000068882 */ /* 0x000fe20000000000 */
[----:B------:R-:W-:-:S04]  /*09c0*/  @!UP0 UIADD3 UR4, -UR4, 0x100000, URZ ;  /* 0x0010000004048890 */ /* 0x000fc8000fffe13f */
[----:B------:R-:W-:Y:S02]  /*09d0*/  @!UP0 USHF.L.U32 UR5, UR4, 0xb, URZ ;  /* 0x0000000b04058899 */ /* 0x000fe4000800063f */
[----:B------:R-:W-:Y:S01]  /*09e0*/  @!UP0 USHF.L.U32 UR4, UR4, 0x1, URZ ;  /* 0x0000000104048899 */ /* 0x000fe2000800063f */
[----:B------:R-:W-:Y:S01]  /*09f0*/  IMAD R12, R12, 0x4, R9 ;  /* 0x000000040c0c7824 */ /* 0x000fe200078e0209 */
[----:B------:R-:W3:Y:S03]  /*0a00*/  F2I.U32.TRUNC.NTZ R14, R14 ;  /* 0x0000000e000e7305 */ /* 0x000ee6000020f000 */
[C---:B------:R-:W-:Y:S01]  /*0a10*/  IMAD.SHL.U32 R89, R12.reuse, 0x4, RZ ;  /* 0x000000040c597824 */ /* 0x040fe200078e00ff */
[----:B------:R-:W-:Y:S01]  /*0a20*/  LEA.HI R2, R12, R12, RZ, 0x1 ;  /* 0x0000000c0c027211 */ /* 0x000fe200078f08ff */
[----:B--2---:R-:W-:Y:S01]  /*0a30*/  IMAD.MOV R15, RZ, RZ, -R13 ;  /* 0x000000ffff0f7224 */ /* 0x004fe200078e0a0d */
[----:B------:R-:W2:Y:S02]  /*0a40*/  LDC R9, c[0x0][0x148] ;  /* 0x00005200ff097b82 */ /* 0x000ea40000000800 */
[----:B------:R-:W-:Y:S01]  /*0a50*/  LOP3.LUT R13, R2, 0xfffffffe, RZ, 0xc0, !PT ;  /* 0xfffffffe020d7812 */ /* 0x000fe200078ec0ff */
[----:B-1----:R-:W-:Y:S01]  /*0a60*/  IMAD R8, R8, R15, UR8 ;  /* 0x0000000808087e24 */ /* 0x002fe2000f8e020f */
[----:B------:R-:W-:-:S03]  /*0a70*/  LOP3.LUT R89, R12, 0xc, R89, 0x78, !PT ;  /* 0x0000000c0c597812 */ /* 0x000fc600078e7859 */
[----:B------:R-:W-:Y:S01]  /*0a80*/  IMAD.IADD R13, R12, 0x1, -R13 ;  /* 0x000000010c0d7824 */ /* 0x000fe200078e0a0d */
[----:B------:R-:W1:Y:S01]  /*0a90*/  LDC R15, c[0x0][0x140] ;  /* 0x00005000ff0f7b82 */ /* 0x000e620000000800 */
[----:B---3--:R-:W-:Y:S02]  /*0aa0*/  IMAD.MOV R23, RZ, RZ, -R14 ;  /* 0x000000ffff177224 */ /* 0x008fe400078e0a0e */
[----:B------:R-:W-:Y:S01]  /*0ab0*/  VIADD R12, R10, 0xffffffff ;  /* 0xffffffff0a0c7836 */ /* 0x000fe20000000000 */
[----:B------:R-:W-:Y:S01]  /*0ac0*/  ISETP.NE.AND P1, PT, R13, R8, PT ;  /* 0x000000080d00720c */ /* 0x000fe20003f25270 */
[----:B-----5:R-:W-:Y:S01]  /*0ad0*/  @!UP0 ULEA UR6, UR7, UR6, 0x18 ;  /* 0x0000000607068291 */ /* 0x020fe2000f8ec03f */
[----:B------:R-:W-:Y:S01]  /*0ae0*/  VOTEU.ALL UP0, P0 ;  /* 0x00000000003f7886 */ /* 0x000fe20000000000 */
[----:B------:R-:W-:-:S04]  /*0af0*/  LOP3.LUT P0, RZ, R11, 0x7, RZ, 0xc0, !PT ;  /* 0x000000070bff7812 */ /* 0x000fc8000780c0ff */
[----:B------:R-:W-:Y:S01]  /*0b00*/  ISETP.LT.U32.AND P0, PT, R89, 0x2, !P0 ;  /* 0x000000025900780c */ /* 0x000fe20004701070 */
[----:B--2---:R-:W-:-:S05]  /*0b10*/  IMAD R13, R9, R23, R6 ;  /* 0x00000017090d7224 */ /* 0x004fca00078e0206 */
[----:B------:R-:W-:Y:S01]  /*0b20*/  @P1 LEA.HI R2, R89, R89, RZ, 0x1 ;  /* 0x0000005959021211 */ /* 0x000fe200078f08ff */
[----:B------:R-:W2:Y:S02]  /*0b30*/  FENCE.VIEW.ASYNC.S ;  /* 0x00000000000073c6 */ /* 0x000ea40000000000 */
[----:B--2---:R2:W3:Y:S01]  /*0b40*/  @!UP0 SYNCS.EXCH.64 URZ, [UR6+0x80], UR4 ;  /* 0x00008004063f85b2 */ /* 0x0044e20008000100 */
[----:B------:R-:W-:Y:S02]  /*0b50*/  SEL R11, RZ, 0x1, !P0 ;  /* 0x00000001ff0b7807 */ /* 0x000fe40004000000 */
[----:B------:R-:W-:Y:S02]  /*0b60*/  @P1 SHF.R.S32.HI R2, RZ, 0x1, R2 ;  /* 0x00000001ff021819 */ /* 0x000fe40000011402 */
[----:B------:R-:W-:Y:S02]  /*0b70*/  ISETP.GE.U32.AND P0, PT, R12, 0x2, PT ;  /* 0x000000020c00780c */ /* 0x000fe40003f06070 */
[----:B------:R-:W-:-:S02]  /*0b80*/  @P1 ISETP.NE.AND P6, PT, R2, R13, PT ;  /* 0x0000000d0200120c */ /* 0x000fc40003fc5270 */
[----:B-1----:R-:W-:Y:S02]  /*0b90*/  ISETP.EQ.U32.AND P3, PT, R15, 0x1, PT ;  /* 0x000000010f00780c */ /* 0x002fe40003f62070 */
[----:B------:R-:W-:Y:S02]  /*0ba0*/  @P1 SEL R88, RZ, 0x1, P6 ;  /* 0x00000001ff581807 */ /* 0x000fe40003000000 */
[C---:B------:R-:W-:Y:S02]  /*0bb0*/  ISETP.EQ.OR P1, PT, R0.reuse, 0x3, !P4 ;  /* 0x000000030000780c */ /* 0x040fe40006722670 */
[----:B------:R-:W-:Y:S01]  /*0bc0*/  ISETP.EQ.AND P6, PT, R0, 0x2, !P5 ;  /* 0x000000020000780c */ /* 0x000fe20006fc2270 */
[----:B------:R2:W1:Y:S01]  /*0bd0*/  @!UP1 SYNCS.EXCH.64 URZ, [UR6+0x88], UR4 ;  /* 0x00008804063f95b2 */ /* 0x0004620008000100 */
[----:B------:R-:W-:Y:S01]  /*0be0*/  ISETP.EQ.AND P1, PT, R10, RZ, P1 ;  /* 0x000000ff0a00720c */ /* 0x000fe20000f22270 */
[----:B------:R-:W-:Y:S01]  /*0bf0*/  NOP ;  /* 0x0000000000007918 */ /* 0x000fe20000000000 */
[----:B------:R-:W-:-:S02]  /*0c00*/  SEL R19, RZ, 0x1, !P6 ;  /* 0x00000001ff137807 */ /* 0x000fc40007000000 */
[----:B------:R-:W-:Y:S02]  /*0c10*/  SEL R22, RZ, 0x1, !P1 ;  /* 0x00000001ff167807 */ /* 0x000fe40004800000 */
[----:B------:R-:W-:Y:S02]  /*0c20*/  LOP3.LUT R88, R88, R11, RZ, 0xc0, !PT ;  /* 0x0000000b58587212 */ /* 0x000fe400078ec0ff */
[----:B------:R-:W-:Y:S02]  /*0c30*/  SEL R19, R19, 0x2, P0 ;  /* 0x0000000213137807 */ /* 0x000fe40000000000 */
[----:B------:R-:W-:Y:S01]  /*0c40*/  SEL R22, R22, 0x2, P0 ;  /* 0x0000000216167807 */ /* 0x000fe20000000000 */
[----:B--23--:R-:W-:Y:S06]  /*0c50*/  @!P3 BRA `(.L_x_7) ;  /* 0x000000000008b947 */ /* 0x00cfec0003800000 */
[----:B-1--4-:R-:W-:Y:S01]  /*0c60*/  UCGABAR_ARV ;  /* 0x00000000000079c7 */ /* 0x012fe20008000000 */
[----:B------:R-:W-:Y:S05]  /*0c70*/  BRA `(.L_x_8) ;  /* 0x0000000000047947 */ /* 0x000fea0003800000 */
.L_x_7:
[----:B-1--4-:R-:W-:Y:S01]  /*0c80*/  NOP ;  /* 0x0000000000007918 */ /* 0x012fe20000000000 */
.L_x_8:
[----:B------:R-:W1:Y:S01]  /*0c90*/  LDC R2, c[0x0][0x904] ;  /* 0x00024100ff027b82 */ /* 0x000e620000000800 */
[----:B------:R-:W-:Y:S02]  /*0ca0*/  IMAD.U32 R10, RZ, RZ, UR8 ;  /* 0x00000008ff0a7e24 */ /* 0x000fe4000f8e00ff */
[----:B------:R-:W-:Y:S01]  /*0cb0*/  IMAD.MOV.U32 R11, RZ, RZ, RZ ;  /* 0x000000ffff0b7224 */ /* 0x000fe200078e00ff */
[----:B-1----:R-:W-:-:S04]  /*0cc0*/  ISETP.NE.AND P1, PT, R2, 0x1, PT ;  /* 0x000000010200780c */ /* 0x002fc80003f25270 */
[----:B------:R-:W-:-:S09]  /*0cd0*/  P2R R7, PR, RZ, 0x2 ;  /* 0x00000002ff077803 */ /* 0x000fd20000000000 */
[----:B------:R-:W1:Y:S01]  /*0ce0*/  @P1 LDC R17, c[0x0][0x10] ;  /* 0x00000400ff111b82 */ /* 0x000e620000000800 */
[----:B------:R-:W-:Y:S02]  /*0cf0*/  @P1 IMAD.MOV.U32 R7, RZ, RZ, RZ ;  /* 0x000000ffff071224 */ /* 0x000fe400078e00ff */
[----:B------:R-:W-:-:S05]  /*0d00*/  @P1 IMAD.MOV.U32 R15, RZ, RZ, RZ ;  /* 0x000000ffff0f1224 */ /* 0x000fca00078e00ff */
[----:B------:R-:W2:Y:S01]  /*0d10*/  @!P1 LDC R13, c[0x0][0xc] ;  /* 0x00000300ff0d9b82 */ /* 0x000ea20000000800 */
[----:B------:R-:W-:Y:S01]  /*0d20*/  ULDC UR4, c[0x0][0xc] ;  /* 0x0000030000047ab9 */ /* 0x000fe20000000800 */
[----:B------:R-:W-:Y:S01]  /*0d30*/  ULDC UR5, c[0x0][0x10] ;  /* 0x0000040000057ab9 */ /* 0x000fe20000000800 */
[----:B------:R-:W-:Y:S01]  /*0d40*/  ULDC UR6, c[0x0][0x14] ;  /* 0x0000050000067ab9 */ /* 0x000fe20000000800 */
[----:B------:R-:W-:-:S04]  /*0d50*/  UIMAD.WIDE.U32 UR4, UR4, UR5, URZ ;  /* 0x00000005040472a5 */ /* 0x000fc8000f8e003f */
[----:B------:R-:W-:Y:S02]  /*0d60*/  UIMAD.WIDE.U32 UR40, UR4, UR6, URZ ;  /* 0x00000006042872a5 */ /* 0x000fe4000f8e003f */
[----:B------:R-:W-:-:S04]  /*0d70*/  UIMAD UR38, UR5, UR6, URZ ;  /* 0x00000006052672a4 */ /* 0x000fc8000f8e023f */
[----:B------:R-:W-:Y:S01]  /*0d80*/  UIADD3 UR38, UR41, UR38, URZ ;  /* 0x0000002629267290 */ /* 0x000fe2000fffe03f */
[----:B-1----:R-:W-:-:S05]  /*0d90*/  @P1 IMAD.WIDE.U32 R16, R17, UR8, R6 ;  /* 0x0000000811101c25 */ /* 0x002fca000f8e0006 */
[----:B------:R-:W-:Y:S01]  /*0da0*/  @P1 IADD3 R17, R17, R15, RZ ;  /* 0x0000000f11111210 */ /* 0x000fe20007ffe0ff */
[----:B--2---:R-:W-:-:S04]  /*0db0*/  @!P1 IMAD.WIDE.U32 R10, R6, R13, R10 ;  /* 0x0000000d060a9225 */ /* 0x004fc800078e000a */
[----:B------:R-:W-:Y:S02]  /*0dc0*/  @!P1 IMAD.MOV.U32 R16, RZ, RZ, R10 ;  /* 0x000000ffff109224 */ /* 0x000fe400078e000a */
[----:B------:R-:W-:Y:S01]  /*0dd0*/  @!P1 IMAD.MOV.U32 R17, RZ, RZ, R11 ;  /* 0x000000ffff119224 */ /* 0x000fe200078e000b */
[----:B------:R-:W-:Y:S06]  /*0de0*/  @!P3 BRA `(.L_x_9) ;  /* 0x00000000000cb947 */ /* 0x000fec0003800000 */
[----:B------:R-:W-:Y:S01]  /*0df0*/  UCGABAR_WAIT ;  /* 0x0000000000007dc7 */ /* 0x000fe20008000000 */
[----:B------:R-:W-:Y:S01]  /*0e00*/  CCTL.IVALL ;  /* 0x00000000ff00798f */ /* 0x000fe20002000000 */
[----:B------:R-:W-:Y:S05]  /*0e10*/  BRA `(.L_x_10) ;  /* 0x0000000000047947 */ /* 0x000fea0003800000 */
.L_x_9:
[----:B------:R-:W-:Y:S06]  /*0e20*/  BAR.SYNC.DEFER_BLOCKING 0x0 ;  /* 0x0000000000007b1d */ /* 0x000fec0000010000 */
.L_x_10:
[----:B------:R-:W1:Y:S01]  /*0e30*/  S2UR UR36, SR_CgaCtaId ;  /* 0x00000000002479c3 */ /* 0x000e620000008800 */
[----:B------:R-:W-:Y:S04]  /*0e40*/  BSSY B6, `(.L_x_11) ;  /* 0x0000762000067945 */ /* 0x000fe80003800000 */
[----:B------:R-:W-:Y:S05]  /*0e50*/  @!P5 BRA `(.L_x_12) ;  /* 0x0000004c0094d947 */ /* 0x000fea0003800000 */
[----:B------:R-:W-:-:S13]  /*0e60*/  ISETP.GT.U32.AND P0, PT, R12, 0x1, PT ;  /* 0x000000010c00780c */ /* 0x000fda0003f04070 */
[----:B------:R-:W-:Y:S05]  /*0e70*/  @P0 BRA `(.L_x_13) ;  /* 0x0000007400780947 */ /* 0x000fea0003800000 */
[----:B------:R-:W-:Y:S01]  /*0e80*/  ULDC.64 UR4, c[0x0][0x8f8] ;  /* 0x00023e0000047ab9 */ /* 0x000fe20000000a00 */
[----:B------:R-:W-:Y:S01]  /*0e90*/  UMOV UR47, 0xffffffff ;  /* 0xffffffff002f7882 */ /* 0x000fe20000000000 */
[----:B------:R-:W-:Y:S01]  /*0ea0*/  ISETP.GE.U32.AND P0, PT, R16, UR4, PT ;  /* 0x0000000410007c0c */ /* 0x000fe2000bf06070 */
[----:B------:R-:W-:Y:S01]  /*0eb0*/  IMAD.MOV.U32 R99, RZ, RZ, -0x1 ;  /* 0xffffffffff637424 */ /* 0x000fe200078e00ff */
[----:B------:R-:W-:Y:S01]  /*0ec0*/  PRMT R90, RZ, 0x7610, R90 ;  /* 0x00007610ff5a7816 */ /* 0x000fe2000000005a */
[----:B------:R-:W-:Y:S01]  /*0ed0*/  IMAD.MOV.U32 R97, RZ, RZ, -0x1 ;  /* 0xffffffffff617424 */ /* 0x000fe200078e00ff */
[----:B------:R-:W-:Y:S02]  /*0ee0*/  ISETP.GE.U32.AND.EX P0, PT, R17, UR5, PT, P0 ;  /* 0x0000000511007c0c */ /* 0x000fe4000bf06100 */
[----:B------:R-:W-:-:S11]  /*0ef0*/  PRMT R0, RZ, 0x7610, R0 ;  /* 0x00007610ff007816 */ /* 0x000fd60000000000 */
[----:B------:R-:W-:Y:S05]  /*0f00*/  @P0 BRA `(.L_x_14) ;  /* 0x0000000400240947 */ /* 0x000fea0003800000 */
[----:B------:R-:W2:Y:S01]  /*0f10*/  LDC.64 R20, c[0x0][0x8d0] ;  /* 0x00023400ff147b82 */ /* 0x000ea20000000a00 */
[----:B------:R-:W-:Y:S02]  /*0f20*/  IMAD.MOV.U32 R4, RZ, RZ, R16 ;  /* 0x000000ffff047224 */ /* 0x000fe400078e0010 */
[----:B------:R-:W-:-:S05]  /*0f30*/  IMAD.MOV.U32 R5, RZ, RZ, R17 ;  /* 0x000000ffff057224 */ /* 0x000fca00078e0011 */
[----:B------:R-:W3:Y:S08]  /*0f40*/  LDC R0, c[0x0][0x8d8] ;  /* 0x00023600ff007b82 */ /* 0x000ef00000000800 */
[----:B------:R-:W4:Y:S01]  /*0f50*/  LDC.64 R24, c[0x0][0x8c8] ;  /* 0x00023200ff187b82 */ /* 0x000f220000000a00 */
[----:B--2---:R-:W-:-:S04]  /*0f60*/  ISETP.NE.U32.AND P0, PT, R20, RZ, PT ;  /* 0x000000ff1400720c */ /* 0x004fc80003f05070 */
[----:B------:R-:W-:-:S13]  /*0f70*/  ISETP.NE.AND.EX P0, PT, R21, RZ, PT, P0 ;  /* 0x000000ff1500720c */ /* 0x000fda0003f05300 */
[----:B---34-:R-:W-:Y:S05]  /*0f80*/  @!P0 BRA `(.L_x_15) ;  /* 0x0000000000288947 */ /* 0x018fea0003800000 */
[----:B------:R-:W2:Y:S02]  /*0f90*/  LDC R3, c[0x0][0x8dc] ;  /* 0x00023700ff037b82 */ /* 0x000ea40000000800 */
[----:B--2---:R-:W-:-:S05]  /*0fa0*/  IADD3 R3, P0, R16, R3, RZ ;  /* 0x0000000310037210 */ /* 0x004fca0007f1e0ff */
[----:B------:R-:W-:-:S04]  /*0fb0*/  IMAD.X R15, RZ, RZ, R17, P0 ;  /* 0x000000ffff0f7224 */ /* 0x000fc800000e0611 */
[----:B------:R-:W-:-:S04]  /*0fc0*/  IMAD.WIDE.U32 R4, R15, R20, RZ ;  /* 0x000000140f047225 */ /* 0x000fc800078e00ff */
[----:B------:R-:W-:-:S04]  /*0fd0*/  IMAD.WIDE.U32 R10, P0, R3, R21, R4 ;  /* 0x00000015030a7225 */ /* 0x000fc80007800004 */
[----:B------:R-:W-:-:S04]  /*0fe0*/  IMAD.WIDE.U32 R4, R3, R20, RZ ;  /* 0x0000001403047225 */ /* 0x000fc800078e00ff */
[----:B------:R-:W-:Y:S01]  /*0ff0*/  IMAD.X R13, RZ, RZ, RZ, P0 ;  /* 0x000000ffff0d7224 */ /* 0x000fe200000e06ff */
[----:B------:R-:W-:Y:S01]  /*1000*/  IADD3 RZ, P0, R5, R10, RZ ;  /* 0x0000000a05ff7210 */ /* 0x000fe20007f1e0ff */
[----:B------:R-:W-:-:S04]  /*1010*/  IMAD.MOV.U32 R12, RZ, RZ, R11 ;  /* 0x000000ffff0c7224 */ /* 0x000fc800078e000b */
[----:B------:R-:W-:-:S08]  /*1020*/  IMAD.WIDE.U32.X R4, R15, R21, R12, P0 ;  /* 0x000000150f047225 */ /* 0x000fd000000e040c */
.L_x_15:
[----:B------:R-:W2:Y:S01]  /*1030*/  LDC.64 R14, c[0x0][0x8e8] ;  /* 0x00023a00ff0e7b82 */ /* 0x000ea20000000a00 */
[-CC-:B------:R-:W-:Y:S01]  /*1040*/  SHF.R.U64 R27, R4, R0.reuse, R5.reuse ;  /* 0x00000000041b7219 */ /* 0x180fe20000001205 */
[----:B------:R-:W-:Y:S01]  /*1050*/  ULDC UR4, c[0x0][0x900] ;  /* 0x0002400000047ab9 */ /* 0x000fe20000000800 */
[----:B------:R-:W-:Y:S01]  /*1060*/  SHF.R.U32.HI R0, RZ, R0, R5 ;  /* 0x00000000ff007219 */ /* 0x000fe20000011605 */
[----:B------:R-:W-:Y:S01]  /*1070*/  IMAD R23, R9, R23, R6 ;  /* 0x0000001709177224 */ /* 0x000fe200078e0206 */
[----:B------:R-:W-:-:S03]  /*1080*/  IADD3 R3, P0, RZ, -R27, RZ ;  /* 0x8000001bff037210 */ /* 0x000fc60007f1e0ff */
[----:B------:R-:W3:Y:S02]  /*1090*/  LDC R10, c[0x0][0x8c0] ;  /* 0x00023000ff0a7b82 */ /* 0x000ee40000000800 */
[----:B------:R-:W-:-:S04]  /*10a0*/  IMAD.X R5, RZ, RZ, ~R0, P0 ;  /* 0x000000ffff057224 */ /* 0x000fc800000e0e00 */
[-C--:B------:R-:W-:Y:S02]  /*10b0*/  IMAD R0, R5, R24.reuse, RZ ;  /* 0x0000001805007224 */ /* 0x080fe400078e02ff */
[----:B------:R-:W4:Y:S01]  /*10c0*/  LDC R7, c[0x0][0x8b0] ;  /* 0x00022c00ff077b82 */ /* 0x000f220000000800 */
[----:B------:R-:W-:-:S04]  /*10d0*/  IMAD.WIDE.U32 R4, R3, R24, R16 ;  /* 0x0000001803047225 */ /* 0x000fc800078e0010 */
[----:B------:R-:W-:-:S03]  /*10e0*/  IMAD R3, R3, R25, R0 ;  /* 0x0000001903037224 */ /* 0x000fc600078e0200 */
[----:B------:R-:W1:Y:S01]  /*10f0*/  LDC R99, c[0x0][0x8a8] ;  /* 0x00022a00ff637b82 */ /* 0x000e620000000800 */
[----:B------:R-:W-:Y:S01]  /*1100*/  IMAD.IADD R3, R5, 0x1, R3 ;  /* 0x0000000105037824 */ /* 0x000fe200078e0203 */
[----:B--2---:R-:W-:-:S04]  /*1110*/  ISETP.NE.U32.AND P0, PT, R14, RZ, PT ;  /* 0x000000ff0e00720c */ /* 0x004fc80003f05070 */
[----:B------:R-:W-:Y:S02]  /*1120*/  ISETP.NE.AND.EX P0, PT, R15, RZ, PT, P0 ;  /* 0x000000ff0f00720c */ /* 0x000fe40003f05300 */
[----:B------:R-:W2:Y:S01]  /*1130*/  LDC R12, c[0x0][0x8f0] ;  /* 0x00023c00ff0c7b82 */ /* 0x000ea20000000800 */
[-CC-:B---3--:R-:W-:Y:S02]  /*1140*/  SHF.R.U64 R13, R4, R10.reuse, R3.reuse ;  /* 0x0000000a040d7219 */ /* 0x188fe40000001203 */
[----:B------:R-:W-:-:S05]  /*1150*/  SHF.R.U32.HI R0, RZ, R10, R3 ;  /* 0x0000000aff007219 */ /* 0x000fca0000011603 */
[----:B------:R-:W3:Y:S01]  /*1160*/  LDC R20, c[0x0][0x8e0] ;  /* 0x00023800ff147b82 */ /* 0x000ee20000000800 */
[-CC-:B----4-:R-:W-:Y:S02]  /*1170*/  SHF.R.U64 R24, R13, R7.reuse, R0.reuse ;  /* 0x000000070d187219 */ /* 0x190fe40000001200 */
[----:B------:R-:W-:Y:S01]  /*1180*/  SHF.R.U32.HI R3, RZ, R7, R0 ;  /* 0x00000007ff037219 */ /* 0x000fe20000011600 */
[----:B------:R-:W-:-:S03]  /*1190*/  IMAD.MOV.U32 R0, RZ, RZ, -0x1 ;  /* 0xffffffffff007424 */ /* 0x000fc600078e00ff */
[--C-:B------:R-:W-:Y:S01]  /*11a0*/  SHF.R.U64 R26, R24, UR4, R3.reuse ;  /* 0x00000004181a7c19 */ /* 0x100fe20008001203 */
[----:B------:R-:W4:Y:S01]  /*11b0*/  LDC R21, c[0x0][0x8b8] ;  /* 0x00022e00ff157b82 */ /* 0x000f220000000800 */
[----:B------:R-:W-:Y:S02]  /*11c0*/  SHF.L.U32 R0, R0, UR4, RZ ;  /* 0x0000000400007c19 */ /* 0x000fe400080006ff */
[----:B------:R-:W-:Y:S01]  /*11d0*/  SHF.R.U32.HI R5, RZ, UR4, R3 ;  /* 0x00000004ff057c19 */ /* 0x000fe20008011603 */
[----:B------:R-:W-:Y:S01]  /*11e0*/  IMAD.MOV.U32 R4, RZ, RZ, R26 ;  /* 0x000000ffff047224 */ /* 0x000fe200078e001a */
[----:B------:R-:W-:Y:S01]  /*11f0*/  LOP3.LUT R0, RZ, R0, RZ, 0x33, !PT ;  /* 0x00000000ff007212 */ /* 0x000fe200078e33ff */
[----:B-1----:R-:W-:Y:S06]  /*1200*/  @!P0 BRA `(.L_x_16) ;  /* 0x0000000000288947 */ /* 0x002fec0003800000 */
[----:B------:R-:W1:Y:S02]  /*1210*/  LDC R3, c[0x0][0x8f4] ;  /* 0x00023d00ff037b82 */ /* 0x000e640000000800 */
[----:B-1----:R-:W-:-:S05]  /*1220*/  IADD3 R3, P0, R26, R3, RZ ;  /* 0x000000031a037210 */ /* 0x002fca0007f1e0ff */
        /* <DEDUP_REMOVED lines=8> */
.L_x_16:
[----:B--2---:R-:W-:Y:S01]  /*12b0*/  SHF.R.U64 R3, R4, R12, R5 ;  /* 0x0000000c04037219 */ /* 0x004fe20000001205 */
[----:B------:R-:W-:Y:S01]  /*12c0*/  USHF.L.U32 UR4, UR37, UR4, URZ ;  /* 0x0000000425047299 */ /* 0x000fe2000800063f */
[----:B------:R-:W-:Y:S01]  /*12d0*/  LOP3.LUT R0, R24, R0, RZ, 0xc0, !PT ;  /* 0x0000000018007212 */ /* 0x000fe200078ec0ff */
[----:B------:R-:W-:Y:S01]  /*12e0*/  VIADD R4, R99, 0xffffffff ;  /* 0xffffffff63047836 */ /* 0x000fe20000000000 */
[----:B------:R-:W-:Y:S01]  /*12f0*/  SEL R8, R8, R23, !P1 ;  /* 0x0000001708087207 */ /* 0x000fe20004800000 */
[----:B------:R-:W-:Y:S01]  /*1300*/  IMAD.MOV R5, RZ, RZ, -R3 ;  /* 0x000000ffff057224 */ /* 0x000fe200078e0a03 */
[----:B------:R-:W-:Y:S01]  /*1310*/  R2UR UR47, R27 ;  /* 0x000000001b2f72ca */ /* 0x000fe200000e0000 */
[----:B------:R-:W-:Y:S01]  /*1320*/  IMAD R3, R3, UR4, R0 ;  /* 0x0000000403037c24 */ /* 0x000fe2000f8e0200 */
[----:B------:R-:W-:Y:S01]  /*1330*/  LOP3.LUT R4, R13, R4, RZ, 0xc0, !PT ;  /* 0x000000040d047212 */ /* 0x000fe200078ec0ff */
[----:B---3--:R-:W-:Y:S02]  /*1340*/  IMAD R0, R5, R20, R26 ;  /* 0x0000001405007224 */ /* 0x008fe400078e021a */
[----:B----4-:R-:W-:-:S02]  /*1350*/  IMAD R8, R3, R21, R8 ;  /* 0x0000001503087224 */ /* 0x010fc400078e0208 */
[----:B------:R-:W-:Y:S01]  /*1360*/  IMAD R99, R0, R99, R4 ;  /* 0x0000006300637224 */ /* 0x000fe200078e0204 */
[----:B------:R-:W-:-:S04]  /*1370*/  MOV R0, 0x1 ;  /* 0x0000000100007802 */ /* 0x000fc80000000f00 */
[----:B------:R-:W-:Y:S02]  /*1380*/  SEL R97, R99, R8, !P1 ;  /* 0x0000000863617207 */ /* 0x000fe40004800000 */
[----:B------:R-:W-:-:S07]  /*1390*/  SEL R99, R8, R99, !P1 ;  /* 0x0000006308637207 */ /* 0x000fce0004800000 */
.L_x_14:
[----:B------:R-:W-:-:S08]  /*13a0*/  NOP ;  /* 0x0000000000007918 */ /* 0x000fd00000000000 */
[----:B------:R-:W2:Y:S02]  /*13b0*/  USETMAXREG.TRY_ALLOC.CTAPOOL UP0, 0xe8 ;  /* 0x000000e8000079c8 */ /* 0x000ea40008000600 */
[----:B--2---:R-:W-:-:S13]  /*13c0*/  PLOP3.LUT P0, PT, PT, PT, UP0, 0x80, 0x0 ;  /* 0x000000000000781c */ /* 0x004fda0003f0f008 */
[----:B------:R-:W-:Y:S05]  /*13d0*/  @!P0 BRA `(.L_x_14) ;  /* 0xfffffffc00f08947 */ /* 0x000fea000383ffff */
[----:B------:R-:W-:Y:S02]  /*13e0*/  ULDC.64 UR4, c[0x0][0x590] ;  /* 0x0001640000047ab9 */ /* 0x000fe40000000a00 */
[----:B------:R-:W-:Y:S02]  /*13f0*/  IMAD.U32 R103, RZ, RZ, UR4 ;  /* 0x00000004ff677e24 */ /* 0x000fe4000f8e00ff */
[----:B------:R-:W-:-:S03]  /*1400*/  IMAD.U32 R104, RZ, RZ, UR5 ;  /* 0x00000005ff687e24 */ /* 0x000fc6000f8e00ff */
[----:B------:R-:W-:-:S04]  /*1410*/  ISETP.NE.U32.AND P0, PT, R103, RZ, PT ;  /* 0x000000ff6700720c */ /* 0x000fc80003f05070 */
[----:B------:R-:W-:-:S13]  /*1420*/  ISETP.NE.AND.EX P0, PT, R104, RZ, PT, P0 ;  /* 0x000000ff6800720c */ /* 0x000fda0003f05300 */
[----:B------:R-:W-:Y:S05]  /*1430*/  @P0 BRA `(.L_x_17) ;  /* 0x00000000002c0947 */ /* 0x000fea0003800000 */
[----:B------:R-:W-:Y:S02]  /*1440*/  ULDC.64 UR4, c[0x0][0x588] ;  /* 0x0001620000047ab9 */ /* 0x000fe40000000a00 */
[----:B------:R-:W-:-:S04]  /*1450*/  ISETP.NE.U32.AND P0, PT, RZ, UR4, PT ;  /* 0x00000004ff007c0c */ /* 0x000fc8000bf05070 */
[----:B------:R-:W-:-:S13]  /*1460*/  ISETP.NE.AND.EX P0, PT, RZ, UR5, PT, P0 ;  /* 0x00000005ff007c0c */ /* 0x000fda000bf05300 */
[----:B------:R-:W-:Y:S05]  /*1470*/  @!P0 BRA `(.L_x_18) ;  /* 0x0000000000108947 */ /* 0x000fea0003800000 */
[----:B------:R-:W2:Y:S02]  /*1480*/  LDC.64 R92, c[0x0][0x588] ;  /* 0x00016200ff5c7b82 */ /* 0x000ea40000000a00 */
[----:B--2---:R2:W5:Y:S01]  /*1490*/  LDG.E R92, desc[UR52][R92.64] ;  /* 0x000000345c5c7981 */ /* 0x004562000c1e1900 */
[----:B------:R-:W-:Y:S01]  /*14a0*/  IMAD.MOV.U32 R90, RZ, RZ, 0x1 ;  /* 0x00000001ff5a7424 */ /* 0x000fe200078e00ff */
[----:B------:R-:W-:Y:S06]  /*14b0*/  BRA `(.L_x_17) ;  /* 0x00000000000c7947 */ /* 0x000fec0003800000 */
.L_x_18:
[----:B------:R-:W-:Y:S01]  /*14c0*/  ULDC UR4, c[0x0][0x580] ;  /* 0x0001600000047ab9 */ /* 0x000fe20000000800 */
[----:B------:R-:W-:Y:S02]  /*14d0*/  IMAD.MOV.U32 R90, RZ, RZ, 0x1 ;  /* 0x00000001ff5a7424 */ /* 0x000fe400078e00ff */
[----:B------:R-:W-:-:S07]  /*14e0*/  IMAD.U32 R92, RZ, RZ, UR4 ;  /* 0x00000004ff5c7e24 */ /* 0x000fce000f8e00ff */
.L_x_17:
[----:B------:R-:W-:Y:S02]  /*14f0*/  ULDC.64 UR4, c[0x0][0x5b0] ;  /* 0x00016c0000047ab9 */ /* 0x000fe40000000a00 */
[----:B------:R-:W-:-:S04]  /*1500*/  ISETP.NE.U32.AND P0, PT, RZ, UR4, PT ;  /* 0x00000004ff007c0c */ /* 0x000fc8000bf05070 */
[----:B------:R-:W-:-:S13]  /*1510*/  ISETP.NE.AND.EX P0, PT, RZ, UR5, PT, P0 ;  /* 0x00000005ff007c0c */ /* 0x000fda000bf05300 */
[----:B------:R-:W-:Y:S05]  /*1520*/  @P0 BRA `(.L_x_19) ;  /* 0x0000000000240947 */ /* 0x000fea0003800000 */
[----:B------:R-:W-:Y:S02]  /*1530*/  ULDC.64 UR4, c[0x0][0x5a8] ;  /* 0x00016a0000047ab9 */ /* 0x000fe40000000a00 */
[----:B------:R-:W-:-:S04]  /*1540*/  ISETP.NE.U32.AND P0, PT, RZ, UR4, PT ;  /* 0x00000004ff007c0c */ /* 0x000fc8000bf05070 */
[----:B------:R-:W-:-:S13]  /*1550*/  ISETP.NE.AND.EX P0, PT, RZ, UR5, PT, P0 ;  /* 0x00000005ff007c0c */ /* 0x000fda000bf05300 */
[----:B------:R-:W-:Y:S05]  /*1560*/  @!P0 BRA `(.L_x_20) ;  /* 0x00000000000c8947 */ /* 0x000fea0003800000 */
[----:B------:R-:W2:Y:S02]  /*1570*/  LDC.64 R4, c[0x0][0x5a8] ;  /* 0x00016a00ff047b82 */ /* 0x000ea40000000a00 */
[----:B--2---:R3:W5:Y:S01]  /*1580*/  LDG.E R93, desc[UR52][R4.64] ;  /* 0x00000034045d7981 */ /* 0x004762000c1e1900 */
[----:B------:R-:W-:Y:S05]  /*1590*/  BRA `(.L_x_19) ;  /* 0x0000000000087947 */ /* 0x000fea0003800000 */
.L_x_20:
[----:B------:R-:W-:Y:S02]  /*15a0*/  ULDC UR4, c[0x0][0x5a0] ;  /* 0x0001680000047ab9 */ /* 0x000fe40000000800 */
[----:B--2---:R-:W-:-:S07]  /*15b0*/  IMAD.U32 R93, RZ, RZ, UR4 ;  /* 0x00000004ff5d7e24 */ /* 0x004fce000f8e00ff */
.L_x_19:
[----:B------:R-:W-:Y:S01]  /*15c0*/  LOP3.LUT P1, RZ, R0, 0xff, RZ, 0xc0, !PT ;  /* 0x000000ff00ff7812 */ /* 0x000fe2000782c0ff */
[----:B------:R-:W-:Y:S01]  /*15d0*/  UMOV UR39, URZ ;  /* 0x0000003f00277c82 */ /* 0x000fe20008000000 */
[----:B------:R-:W-:-:S11]  /*15e0*/  PLOP3.LUT P0, PT, PT, PT, PT, 0x80, 0x0 ;  /* 0x000000000000781c */ /* 0x000fd60003f0f070 */
[----:B------:R-:W-:Y:S05]  /*15f0*/  @!P1 BRA `(.L_x_21) ;  /* 0x0000004400109947 */ /* 0x000fea0003800000 */
[----:B------:R-:W-:Y:S01]  /*1600*/  ULDC UR4, c[0x0][0x28c] ;  /* 0x0000a30000047ab9 */ /* 0x000fe20000000800 */
[----:B------:R-:W-:Y:S01]  /*1610*/  LOP3.LUT R101, R22, 0x1, RZ, 0xfc, !PT ;  /* 0x0000000116657812 */ /* 0x000fe200078efcff */
[----:B------:R-:W-:Y:S01]  /*1620*/  UIADD3 UR4, UR4, 0x3f, URZ ;  /* 0x0000003f04047890 */ /* 0x000fe2000fffe03f */
[----:B------:R-:W-:Y:S01]  /*1630*/  LOP3.LUT R102, R19, 0x1, RZ, 0xfc, !PT ;  /* 0x0000000113667812 */ /* 0x000fe200078efcff */
[----:B------:R-:W-:Y:S01]  /*1640*/  IMAD.MOV.U32 R91, RZ, RZ, 0x1 ;  /* 0x00000001ff5b7424 */ /* 0x000fe200078e00ff */
[C---:B------:R-:W-:Y:S01]  /*1650*/  PRMT R94, R90.reuse, 0x7610, R94 ;  /* 0x000076105a5e7816 */ /* 0x040fe2000000005e */
[----:B------:R-:W-:Y:S01]  /*1660*/  USHF.R.S32.HI UR5, URZ, 0x1f, UR4 ;  /* 0x0000001f3f057899 */ /* 0x000fe20008011404 */
[----:B-----5:R-:W-:Y:S01]  /*1670*/  IMAD.MOV.U32 R95, RZ, RZ, R92 ;  /* 0x000000ffff5f7224 */ /* 0x020fe200078e005c */
[----:B------:R-:W-:Y:S01]  /*1680*/  PRMT R96, R90, 0x7610, R96 ;  /* 0x000076105a607816 */ /* 0x000fe20000000060 */
[----:B------:R-:W-:Y:S01]  /*1690*/  IMAD.MOV.U32 R98, RZ, RZ, R92 ;  /* 0x000000ffff627224 */ /* 0x000fe200078e005c */
[----:B------:R-:W-:Y:S01]  /*16a0*/  ULEA.HI UR5, UR5, UR4, URZ, 0x6 ;  /* 0x0000000405057291 */ /* 0x000fe2000f8f303f */
[----:B------:R-:W-:Y:S01]  /*16b0*/  ULDC.64 UR54, c[0x0][0x198] ;  /* 0x0000660000367ab9 */ /* 0x000fe20000000a00 */
[----:B------:R-:W-:Y:S01]  /*16c0*/  UMOV UR42, URZ ;  /* 0x0000003f002a7c82 */ /* 0x000fe20008000000 */
[----:B------:R-:W-:Y:S01]  /*16d0*/  UMOV UR43, URZ ;  /* 0x0000003f002b7c82 */ /* 0x000fe20008000000 */
[----:B------:R-:W-:Y:S01]  /*16e0*/  USHF.R.S32.HI UR49, URZ, 0x6, UR5 ;  /* 0x000000063f317899 */ /* 0x000fe20008011405 */
[----:B------:R-:W-:Y:S01]  /*16f0*/  UMOV UR48, URZ ;  /* 0x0000003f00307c82 */ /* 0x000fe20008000000 */
[----:B------:R-:W-:-:S10]  /*1700*/  UMOV UR39, URZ ;  /* 0x0000003f00277c82 */ /* 0x000fd40008000000 */
.L_x_97:
[----:B------:R-:W-:Y:S01]  /*1710*/  LOP3.LUT R0, R18, 0x80, RZ, 0xc0, !PT ;  /* 0x0000008012007812 */ /* 0x000fe200078ec0ff */
[----:B------:R-:W4:Y:S01]  /*1720*/  S2UR UR50, SR_CgaCtaId ;  /* 0x00000000003279c3 */ /* 0x000f220000008800 */
[----:B------:R-:W-:Y:S02]  /*1730*/  UMOV UR51, 0x400 ;  /* 0x0000040000337882 */ /* 0x000fe40000000000 */
[----:B------:R-:W-:-:S06]  /*1740*/  SHF.R.U32.HI R0, RZ, 0x7, R0 ;  /* 0x00000007ff007819 */ /* 0x000fcc0000011600 */
[----:B------:R-:W5:Y:S01]  /*1750*/  SHFL.IDX PT, R0, R0, RZ, 0x1f ;  /* 0x00001fff00007589 */ /* 0x000f6200000e0000 */
[----:B----4-:R-:W-:Y:S01]  /*1760*/  ULEA UR51, UR50, UR51, 0x18 ;  /* 0x0000003332337291 */ /* 0x010fe2000f8ec03f */
[----:B-----5:R-:W-:-:S13]  /*1770*/  R2UR UR4, R0 ;  /* 0x00000000000472ca */ /* 0x020fda00000e0000 */
[----:B------:R-:W-:-:S04]  /*1780*/  ULEA.HI UR5, UR4, UR4, URZ, 0x1 ;  /* 0x0000000404057291 */ /* 0x000fc8000f8f083f */
[----:B------:R-:W-:-:S04]  /*1790*/  ULOP3.LUT UR5, UR5, 0x7fffe, URZ, 0xc0, !UPT ;  /* 0x0007fffe05057892 */ /* 0x000fc8000f8ec03f */
[----:B------:R-:W-:-:S03]  /*17a0*/  UIADD3 UR5, UR4, -UR5, URZ ;  /* 0x8000000504057290 */ /* 0x000fc6000fffe03f */
[----:B------:R-:W-:Y:S01]  /*17b0*/  ULDC UR4, c[0x0][0x28c] ;  /* 0x0000a30000047ab9 */ /* 0x000fe20000000800 */
[----:B------:R-:W-:Y:S01]  /*17c0*/  ULEA UR5, UR5, UR51, 0xd ;  /* 0x0000003305057291 */ /* 0x000fe2000f8e683f */
[----:B------:R-:W-:-:S03]  /*17d0*/  ISETP.LT.AND P0, PT, RZ, UR4, PT ;  /* 0x00000004ff007c0c */ /* 0x000fc6000bf01270 */
[----:B------:R-:W-:-:S04]  /*17e0*/  UIADD3 UR5, UR5, 0x8400, URZ ;  /* 0x0000840005057890 */ /* 0x000fc8000fffe03f */
[----:B------:R-:W-:-:S04]  /*17f0*/  USHF.R.U32.HI UR5, URZ, 0x4, UR5 ;  /* 0x000000043f057899 */ /* 0x000fc80008011605 */
[----:B------:R-:W-:-:S04]  /*1800*/  ULOP3.LUT UR5, UR5, 0x3fff, URZ, 0xc0, !UPT ;  /* 0x00003fff05057892 */ /* 0x000fc8000f8ec03f */
[----:B------:R-:W-:Y:S01]  /*1810*/  ULOP3.LUT UR44, UR5, 0x10000, URZ, 0xfc, !UPT ;  /* 0x00010000052c7892 */ /* 0x000fe2000f8efc3f */
[----:B-1----:R-:W-:Y:S11]  /*1820*/  @P0 BRA `(.L_x_22) ;  /* 0x0000000000400947 */ /* 0x002ff60003800000 */
[----:B------:R-:W-:Y:S01]  /*1830*/  MOV R0, 0x0 ;  /* 0x0000000000007802 */ /* 0x000fe20000000f00 */
[----:B------:R-:W-:Y:S01]  /*1840*/  ULDC.64 UR4, c[0x4][0x70] ;  /* 0x01001c0000047ab9 */ /* 0x000fe20000000a00 */
[----:B------:R-:W-:Y:S01]  /*1850*/  ULDC.64 UR6, c[0x4][0x8] ;  /* 0x0100020000067ab9 */ /* 0x000fe20000000a00 */
[----:B---3--:R-:W-:Y:S01]  /*1860*/  IMAD.U32 R4, RZ, RZ, UR4 ;  /* 0x00000004ff047e24 */ /* 0x008fe2000f8e00ff */
[----:B------:R3:W4:Y:S01]  /*1870*/  LDC.64 R14, c[0x4][R0] ;  /* 0x01000000000e7b82 */ /* 0x0007220000000a00 */
[----:B------:R-:W-:Y:S01]  /*1880*/  IMAD.U32 R5, RZ, RZ, UR5 ;  /* 0x00000005ff057e24 */ /* 0x000fe2000f8e00ff */
[----:B------:R-:W-:Y:S01]  /*1890*/  ULDC.64 UR4, c[0x4][0x78] ;  /* 0x01001e0000047ab9 */ /* 0x000fe20000000a00 */
[----:B------:R-:W-:Y:S02]  /*18a0*/  IMAD.U32 R10, RZ, RZ, UR6 ;  /* 0x00000006ff0a7e24 */ /* 0x000fe4000f8e00ff */
[----:B------:R-:W-:Y:S02]  /*18b0*/  IMAD.U32 R6, RZ, RZ, UR4 ;  /* 0x00000004ff067e24 */ /* 0x000fe4000f8e00ff */
[----:B------:R-:W-:-:S02]  /*18c0*/  IMAD.U32 R7, RZ, RZ, UR5 ;  /* 0x00000005ff077e24 */ /* 0x000fc4000f8e00ff */
[----:B------:R-:W-:Y:S02]  /*18d0*/  IMAD.U32 R11, RZ, RZ, UR7 ;  /* 0x00000007ff0b7e24 */ /* 0x000fe4000f8e00ff */
[----:B------:R-:W-:Y:S02]  /*18e0*/  IMAD.MOV.U32 R8, RZ, RZ, 0x1e1 ;  /* 0x000001e1ff087424 */ /* 0x000fe400078e00ff */
[----:B------:R-:W-:Y:S02]  /*18f0*/  IMAD.MOV.U32 R12, RZ, RZ, 0x1 ;  /* 0x00000001ff0c7424 */ /* 0x000fe400078e00ff */
[----:B---3--:R-:W-:-:S07]  /*1900*/  IMAD.MOV.U32 R13, RZ, RZ, RZ ;  /* 0x000000ffff0d7224 */ /* 0x008fce00078e00ff */
[----:B------:R-:W-:-:S07]  /*1910*/  LEPC R20, `(.L_x_22) ;  /* 0x000000001014794e */ /* 0x000fce0000000000 */
[----:B-12-4-:R-:W-:Y:S05]  /*1920*/  CALL.ABS.NOINC R14 ;  /* 0x000000000e007343 */ /* 0x016fea0003c00000 */
.L_x_22:
[----:B------:R-:W-:-:S13]  /*1930*/  ISETP.NE.AND P0, PT, R101, 0x3, PT ;  /* 0x000000036500780c */ /* 0x000fda0003f05270 */
[----:B------:R-:W-:Y:S05]  /*1940*/  @!P0 BRA `(.L_x_23) ;  /* 0x0000000000048947 */ /* 0x000fea0003800000 */
[----:B-1----:R-:W-:Y:S01]  /*1950*/  BPT.TRAP 0x1 ;  /* 0x000000040000795c */ /* 0x002fe20000300000 */
.L_x_23:
[----:B------:R-:W-:Y:S01]  /*1960*/  IMAD.U32 R0, RZ, RZ, UR43 ;  /* 0x0000002bff007e24 */ /* 0x000fe2000f8e00ff */
[----:B------:R-:W-:-:S04]  /*1970*/  MOV R3, UR48 ;  /* 0x0000003000037c02 */ /* 0x000fc80008000f00 */
[----:B------:R-:W-:Y:S02]  /*1980*/  LEA R3, R3, UR51, 0x3 ;  /* 0x0000003303037c11 */ /* 0x000fe4000f8e18ff */
[----:B------:R-:W-:-:S04]  /*1990*/  SHF.L.U32 R0, R0, 0x1f, RZ ;  /* 0x0000001f00007819 */ /* 0x000fc800000006ff */
[----:B------:R4:W1:Y:S01]  /*19a0*/  SYNCS.PHASECHK.TRANS64.TRYWAIT P1, [R3+URZ], R0 ;  /* 0x00000000030075a7 */ /* 0x000862000802017f */
[----:B------:R-:W-:Y:S05]  /*19b0*/  @!P0 BRA `(.L_x_24) ;  /* 0x0000000000048947 */ /* 0x000fea0003800000 */
[----:B-1----:R-:W-:Y:S01]  /*19c0*/  BPT.TRAP 0x1 ;  /* 0x000000040000795c */ /* 0x002fe20000300000 */
.L_x_24:
[----:B-1----:R-:W-:Y:S05]  /*19d0*/  @P1 BRA `(.L_x_25) ;  /* 0x0000000000081947 */ /* 0x002fea0003800000 */
[----:B------:R-:W1:Y:S02]  /*19e0*/  SYNCS.PHASECHK.TRANS64.TRYWAIT P1, [R3+URZ], R0 ;  /* 0x00000000030075a7 */ /* 0x000e64000802017f */
[----:B-1----:R-:W-:Y:S05]  /*19f0*/  @!P1 BRA `(.L_x_26) ;  /* 0x0000006800a09947 */ /* 0x002fea0003800000 */
.L_x_25:
[----:B------:R-:W-:-:S04]  /*1a00*/  UISETP.LT.AND UP0, UPT, UR49, 0x1, UPT ;  /* 0x000000013100788c */ /* 0x000fc8000bf01270 */
[----:B------:R-:W-:-:S04]  /*1a10*/  USEL UR4, UR49, 0x1, UP0 ;  /* 0x0000000131047887 */ /* 0x000fc80008000000 */
[----:B------:R-:W-:-:S06]  /*1a20*/  UIADD3 UR4, UR49, -UR4, URZ ;  /* 0x8000000431047290 */ /* 0x000fcc000fffe03f */
[----:B----4-:R-:W-:Y:S01]  /*1a30*/  IMAD.U32 R0, RZ, RZ, UR4 ;  /* 0x00000004ff007e24 */ /* 0x010fe2000f8e00ff */
[----:B------:R-:W-:Y:S05]  /*1a40*/  WARPSYNC.ALL ;  /* 0x0000000000007948 */ /* 0x000fea0003800000 */
[----:B------:R-:W-:Y:S01]  /*1a50*/  ISETP.GE.AND P1, PT, R0, 0x1, PT ;  /* 0x000000010000780c */ /* 0x000fe20003f26270 */
[----:B------:R-:W-:Y:S01]  /*1a60*/  UIADD3 UR4, UR51, 0x28400, URZ ;  /* 0x0002840033047890 */ /* 0x000fe2000fffe03f */
[----:B------:R-:W-:Y:S01]  /*1a70*/  WARPGROUP.ARRIVE ;  /* 0x00000000000079c5 */ /* 0x000fe20000000000 */
[----:B------:R-:W-:Y:S02]  /*1a80*/  ULEA UR10, UR48, UR44, 0xb ;  /* 0x0000002c300a7291 */ /* 0x000fe4000f8e583f */
[----:B------:R-:W-:Y:S01]  /*1a90*/  USHF.R.U32.HI UR4, URZ, 0x4, UR4 ;  /* 0x000000043f047899 */ /* 0x000fe20008011604 */
[----:B------:R-:W-:Y:S01]  /*1aa0*/  UMOV UR5, 0x40000040 ;  /* 0x4000004000057882 */ /* 0x000fe20000000000 */
[----:B------:R-:W-:-:S02]  /*1ab0*/  UMOV UR7, 0x40000040 ;  /* 0x4000004000077882 */ /* 0x000fc40000000000 */
[----:B------:R-:W-:Y:S02]  /*1ac0*/  ULOP3.LUT UR4, UR4, 0x3fff, URZ, 0xc0, !UPT ;  /* 0x00003fff04047892 */ /* 0x000fe4000f8ec03f */
[----:B------:R-:W-:Y:S02]  /*1ad0*/  UIADD3 UR11, UR10, 0x400, URZ ;  /* 0x000004000a0b7890 */ /* 0x000fe4000fffe03f */
[----:B------:R-:W-:-:S03]  /*1ae0*/  ULOP3.LUT UR8, UR4, 0x10000, URZ, 0xfc, !UPT ;  /* 0x0001000004087892 */ /* 0x000fc6000f8efc3f */
[----:B------:R-:W-:Y:S01]  /*1af0*/  UMOV UR4, UR10 ;  /* 0x0000000a00047c82 */ /* 0x000fe20008000000 */
[----:B------:R-:W-:-:S07]  /*1b00*/  ULEA UR9, UR48, UR8, 0x9 ;  /* 0x0000000830097291 */ /* 0x000fce000f8e483f */
[----:B------:R-:W-:Y:S02]  /*1b10*/  UMOV UR6, UR9 ;  /* 0x0000000900067c82 */ /* 0x000fe40008000000 */
[----:B------:R-:W-:Y:S01]  /*1b20*/  HGMMA.64x64x16.F32.BF16 R56, gdesc[UR4], RZ, !UPT, gsb0 ;  /* 0x00e00000043879f0 */ /* 0x000fe2000c0018ff */
[----:B------:R-:W-:Y:S01]  /*1b30*/  UMOV UR4, UR11 ;  /* 0x0000000b00047c82 */ /* 0x000fe20008000000 */
[----:B------:R-:W-:Y:S01]  /*1b40*/  UMOV UR5, 0x40000040 ;  /* 0x4000004000057882 */ /* 0x000fe20000000000 */
[----:B------:R-:W-:Y:S01]  /*1b50*/  UIADD3 UR11, UR10, 0x402, URZ ;  /* 0x000004020a0b7890 */ /* 0x000fe2000fffe03f */
[----:B------:R-:W-:Y:S02]  /*1b60*/  WARPGROUP.DEPBAR.LE gsb0, 0x0 ;  /* 0x00008000000079c5 */ /* 0x000fe40000010000 */
[----:B------:R-:W-:-:S06]  /*1b70*/  WARPGROUP.ARRIVE ;  /* 0x00000000000079c5 */ /* 0x000fcc0000000000 */
[----:B------:R-:W-:Y:S01]  /*1b80*/  HGMMA.64x64x16.F32.BF16 R24, gdesc[UR4], RZ, !UPT, gsb0 ;  /* 0x00e00000041879f0 */ /* 0x000fe2000c0018ff */
[----:B------:R-:W-:Y:S02]  /*1b90*/  UIADD3 UR4, UR10, 0x2, URZ ;  /* 0x000000020a047890 */ /* 0x000fe4000fffe03f */
[----:B------:R-:W-:Y:S01]  /*1ba0*/  UIADD3 UR6, UR9, 0x2, URZ ;  /* 0x0000000209067890 */ /* 0x000fe2000fffe03f */
[----:B------:R-:W-:Y:S01]  /*1bb0*/  UMOV UR5, 0x40000040 ;  /* 0x4000004000057882 */ /* 0x000fe20000000000 */
[----:B------:R-:W-:Y:S01]  /*1bc0*/  UMOV UR7, 0x40000040 ;  /* 0x4000004000077882 */ /* 0x000fe20000000000 */
[----:B------:R-:W-:Y:S02]  /*1bd0*/  WARPGROUP.DEPBAR.LE gsb0, 0x0 ;  /* 0x00008000000079c5 */ /* 0x000fe40000010000 */
[----:B------:R-:W-:-:S06]  /*1be0*/  WARPGROUP.ARRIVE ;  /* 0x00000000000079c5 */ /* 0x000fcc0000000000 */
[----:B------:R-:W-:Y:S01]  /*1bf0*/  HGMMA.64x64x16.F32.BF16 R56, gdesc[UR4], R56, gsb0 ;  /* 0x00e00000043879f0 */ /* 0x000fe20008001838 */
[----:B------:R-:W-:Y:S01]  /*1c00*/  UMOV UR4, UR11 ;  /* 0x0000000b00047c82 */ /* 0x000fe20008000000 */
[----:B------:R-:W-:Y:S01]  /*1c10*/  UMOV UR5, 0x40000040 ;  /* 0x4000004000057882 */ /* 0x000fe20000000000 */
[----:B------:R-:W-:Y:S01]  /*1c20*/  UIADD3 UR11, UR10, 0x404, URZ ;  /* 0x000004040a0b7890 */ /* 0x000fe2000fffe03f */
[----:B------:R-:W-:Y:S02]  /*1c30*/  WARPGROUP.DEPBAR.LE gsb0, 0x0 ;  /* 0x00008000000079c5 */ /* 0x000fe40000010000 */
[----:B------:R-:W-:-:S06]  /*1c40*/  WARPGROUP.ARRIVE ;  /* 0x00000000000079c5 */ /* 0x000fcc0000000000 */
[----:B------:R-:W-:Y:S01]  /*1c50*/  HGMMA.64x64x16.F32.BF16 R24, gdesc[UR4], R24, gsb0 ;  /* 0x00e00000041879f0 */ /* 0x000fe20008001818 */
        /* <DEDUP_REMOVED lines=9> */
[----:B------:R-:W-:Y:S02]  /*1cf0*/  WARPGROUP.DEPBAR.LE gsb0, 0x0 ;  /* 0x00008000000079c5 */ /* 0x000fe40000010000 */
[----:B------:R-:W-:-:S06]  /*1d00*/  WARPGROUP.ARRIVE ;  /* 0x00000000000079c5 */ /* 0x000fcc0000000000 */
[----:B------:R-:W-:Y:S01]  /*1d10*/  HGMMA.64x64x16.F32.BF16 R24, gdesc[UR4], R24, gsb0 ;  /* 0x00e00000041879f0 */ /* 0x000fe20008001818 */
[----:B------:R-:W-:Y:S02]  /*1d20*/  UIADD3 UR4, UR10, 0x6, URZ ;  /* 0x000000060a047890 */ /* 0x000fe4000fffe03f */
[----:B------:R-:W-:Y:S01]  /*1d30*/  UIADD3 UR6, UR9, 0x6, URZ ;  /* 0x0000000609067890 */ /* 0x000fe2000fffe03f */
[----:B------:R-:W-:Y:S01]  /*1d40*/  UMOV UR5, 0x40000040 ;  /* 0x4000004000057882 */ /* 0x000fe20000000000 */
[----:B------:R-:W-:Y:S01]  /*1d50*/  UMOV UR7, 0x40000040 ;  /* 0x4000004000077882 */ /* 0x000fe20000000000 */
[----:B------:R-:W-:Y:S01]  /*1d60*/  UIADD3 UR10, UR10, 0x406, URZ ;  /* 0x000004060a0a7890 */ /* 0x000fe2000fffe03f */
[----:B------:R-:W-:Y:S02]  /*1d70*/  WARPGROUP.DEPBAR.LE gsb0, 0x0 ;  /* 0x00008000000079c5 */ /* 0x000fe40000010000 */
[----:B------:R-:W-:-:S06]  /*1d80*/  WARPGROUP.ARRIVE ;  /* 0x00000000000079c5 */ /* 0x000fcc0000000000 */
[----:B------:R-:W-:Y:S01]  /*1d90*/  HGMMA.64x64x16.F32.BF16 R56, gdesc[UR4], R56, gsb0 ;  /* 0x00e00000043879f0 */ /* 0x000fe20008001838 */
[----:B------:R-:W-:Y:S01]  /*1da0*/  UMOV UR4, UR10 ;  /* 0x0000000a00047c82 */ /* 0x000fe20008000000 */
[----:B------:R-:W-:Y:S01]  /*1db0*/  UMOV UR5, 0x40000040 ;  /* 0x4000004000057882 */ /* 0x000fe20000000000 */
[----:B------:R-:W-:Y:S02]  /*1dc0*/  WARPGROUP.DEPBAR.LE gsb0, 0x0 ;  /* 0x00008000000079c5 */ /* 0x000fe40000010000 */
[----:B------:R-:W-:-:S06]  /*1dd0*/  WARPGROUP.ARRIVE ;  /* 0x00000000000079c5 */ /* 0x000fcc0000000000 */
[----:B------:R-:W-:Y:S03]  /*1de0*/  HGMMA.64x64x16.F32.BF16 R24, gdesc[UR4], R24, gsb0 ;  /* 0x00e00000041879f0 */ /* 0x000fe60008001818 */
[----:B------:R-:W-:Y:S02]  /*1df0*/  WARPGROUP.DEPBAR.LE gsb0, 0x0 ;  /* 0x00008000000079c5 */ /* 0x000fe40000010000 */
[----:B------:R-:W-:Y:S05]  /*1e00*/  @!P1 BRA `(.L_x_27) ;  /* 0x0000000400709947 */ /* 0x000fea0003800000 */
[----:B------:R-:W-:Y:S02]  /*1e10*/  UIADD3 UR9, UR48, 0x1, URZ ;  /* 0x0000000130097890 */ /* 0x000fe4000fffe03f */
[----:B------:R-:W-:Y:S02]  /*1e20*/  IMAD.U32 R3, RZ, RZ, UR48 ;  /* 0x00000030ff037e24 */ /* 0x000fe4000f8e00ff */
[----:B------:R-:W-:-:S04]  /*1e30*/  UISETP.NE.AND UP0, UPT, UR9, 0x4, UPT ;  /* 0x000000040900788c */ /* 0x000fc8000bf05270 */
[----:B------:R-:W-:Y:S02]  /*1e40*/  USEL UR4, URZ, 0x1, UP0 ;  /* 0x000000013f047887 */ /* 0x000fe40008000000 */
[----:B------:R-:W-:Y:S02]  /*1e50*/  USEL UR9, UR9, URZ, UP0 ;  /* 0x0000003f09097287 */ /* 0x000fe40008000000 */
[----:B------:R-:W-:-:S06]  /*1e60*/  ULOP3.LUT UR4, UR43, UR4, URZ, 0x3c, !UPT ;  /* 0x000000042b047292 */ /* 0x000fcc000f8e3c3f */
[----:B------:R-:W-:-:S07]  /*1e70*/  IMAD.U32 R6, RZ, RZ, UR4 ;  /* 0x00000004ff067e24 */ /* 0x000fce000f8e00ff */
.L_x_34:
[----:B------:R-:W-:Y:S05]  /*1e80*/  @!P0 BRA `(.L_x_28) ;  /* 0x0000000000048947 */ /* 0x000fea0003800000 */
[----:B------:R-:W-:Y:S01]  /*1e90*/  BPT.TRAP 0x1 ;  /* 0x000000040000795c */ /* 0x000fe20000300000 */
.L_x_28:
[----:B------:R-:W-:Y:S01]  /*1ea0*/  ULEA UR4, UR9, UR51, 0x3 ;  /* 0x0000003309047291 */ /* 0x000fe2000f8e183f */
[----:B---3--:R-:W-:-:S08]  /*1eb0*/  SHF.L.U32 R4, R6, 0x1f, RZ ;  /* 0x0000001f06047819 */ /* 0x008fd000000006ff */
[----:B------:R1:W3:Y:S01]  /*1ec0*/  SYNCS.PHASECHK.TRANS64.TRYWAIT P1, [UR4], R4 ;  /* 0x00000004ff0075a7 */ /* 0x0002e20008020144 */
[----:B------:R-:W-:Y:S05]  /*1ed0*/  @!P0 BRA `(.L_x_29) ;  /* 0x0000000000048947 */ /* 0x000fea0003800000 */
[----:B------:R-:W-:Y:S01]  /*1ee0*/  BPT.TRAP 0x1 ;  /* 0x000000040000795c */ /* 0x000fe20000300000 */
.L_x_29:
[----:B---3--:R-:W-:Y:S05]  /*1ef0*/  @P1 BRA `(.L_x_30) ;  /* 0x0000000000081947 */ /* 0x008fea0003800000 */
[----:B------:R-:W3:Y:S02]  /*1f00*/  SYNCS.PHASECHK.TRANS64.TRYWAIT P1, [UR4], R4 ;  /* 0x00000004ff0075a7 */ /* 0x000ee40008020144 */
[----:B---3--:R-:W-:Y:S05]  /*1f10*/  @!P1 BRA `(.L_x_31) ;  /* 0x00000064006c9947 */ /* 0x008fea0003800000 */
.L_x_30:
[----:B------:R-:W-:Y:S01]  /*1f20*/  ULEA UR10, UR9, UR8, 0x9 ;  /* 0x00000008090a7291 */ /* 0x000fe2000f8e483f */
[----:B------:R-:W-:Y:S01]  /*1f30*/  WARPGROUP.ARRIVE ;  /* 0x00000000000079c5 */ /* 0x000fe20000000000 */
[----:B------:R-:W-:Y:S01]  /*1f40*/  ULEA UR11, UR9, UR44, 0xb ;  /* 0x0000002c090b7291 */ /* 0x000fe2000f8e583f */
[----:B------:R-:W-:Y:S01]  /*1f50*/  UMOV UR7, 0x40000040 ;  /* 0x4000004000077882 */ /* 0x000fe20000000000 */
[----:B------:R-:W-:Y:S02]  /*1f60*/  UMOV UR5, 0x40000040 ;  /* 0x4000004000057882 */ /* 0x000fe40000000000 */
[----:B------:R-:W-:Y:S01]  /*1f70*/  UIADD3 UR12, UR11, 0x400, URZ ;  /* 0x000004000b0c7890 */ /* 0x000fe2000fffe03f */
[----:B------:R-:W-:Y:S02]  /*1f80*/  UMOV UR6, UR10 ;  /* 0x0000000a00067c82 */ /* 0x000fe40008000000 */
[----:B------:R-:W-:Y:S02]  /*1f90*/  UMOV UR4, UR11 ;  /* 0x0000000b00047c82 */ /* 0x000fe40008000000 */
[----:B------:R-:W-:Y:S01]  /*1fa0*/  HGMMA.64x64x16.F32.BF16 R56, gdesc[UR4], R56, gsb0 ;  /* 0x00e00000043879f0 */ /* 0x000fe20008001838 */
[----:B------:R-:W-:Y:S01]  /*1fb0*/  UMOV UR5, 0x40000040 ;  /* 0x4000004000057882 */ /* 0x000fe20000000000 */
[----:B------:R-:W-:Y:S01]  /*1fc0*/  UMOV UR4, UR12 ;  /* 0x0000000c00047c82 */ /* 0x000fe20008000000 */
[----:B------:R-:W-:Y:S01]  /*1fd0*/  UIADD3 UR12, UR11, 0x402, URZ ;  /* 0x000004020b0c7890 */ /* 0x000fe2000fffe03f */
[----:B------:R-:W-:-:S02]  /*1fe0*/  WARPGROUP.DEPBAR.LE gsb0, 0x0 ;  /* 0x00008000000079c5 */ /* 0x000fc40000010000 */
        /* <DEDUP_REMOVED lines=42> */
[----:B------:R-:W-:Y:S01]  /*2290*/  BPT.TRAP 0x1 ;  /* 0x000000040000795c */ /* 0x000fe20000300000 */
.L_x_32:
[----:B------:R-:W-:-:S13]  /*22a0*/  ISETP.NE.AND P1, PT, R88, RZ, PT ;  /* 0x000000ff5800720c */ /* 0x000fda0003f25270 */
[----:B-1-3--:R-:W-:-:S05]  /*22b0*/  @P1 LEA R4, R3, UR51, 0x3 ;  /* 0x0000003303041c11 */ /* 0x00afca000f8e18ff */
[----:B------:R-:W-:-:S05]  /*22c0*/  @P1 VIADD R4, R4, 0x20 ;  /* 0x0000002004041836 */ /* 0x000fca0000000000 */
[----:B------:R-:W-:-:S04]  /*22d0*/  @P1 PRMT R4, R89, 0x654, R4 ;  /* 0x0000065459041816 */ /* 0x000fc80000000004 */
[----:B------:R1:W-:Y:S01]  /*22e0*/  @P1 SYNCS.ARRIVE.TRANS64.RED.A1T0 RZ, [R4+URZ], RZ ;  /* 0x000000ff04ff19a7 */ /* 0x0003e2000810043f */
[----:B------:R-:W-:-:S13]  /*22f0*/  ISETP.GT.U32.AND P1, PT, R22, 0x1, PT ;  /* 0x000000011600780c */ /* 0x000fda0003f24070 */
[----:B-1----:R-:W-:Y:S05]  /*2300*/  @P1 BRA `(.L_x_33) ;  /* 0x0000000000041947 */ /* 0x002fea0003800000 */
[----:B------:R-:W-:Y:S01]  /*2310*/  BPT.TRAP 0x1 ;  /* 0x000000040000795c */ /* 0x000fe20000300000 */
.L_x_33:
[----:B------:R-:W-:Y:S01]  /*2320*/  UIADD3 UR9, UR9, 0x1, URZ ;  /* 0x0000000109097890 */ /* 0x000fe2000fffe03f */
[C---:B------:R-:W-:Y:S01]  /*2330*/  ISETP.GT.AND P2, PT, R0.reuse, 0x1, PT ;  /* 0x000000010000780c */ /* 0x040fe20003f44270 */
[----:B------:R-:W-:Y:S02]  /*2340*/  VIADD R3, R3, 0x1 ;  /* 0x0000000103037836 */ /* 0x000fe40000000000 */
[----:B------:R-:W-:Y:S01]  /*2350*/  UISETP.NE.AND UP0, UPT, UR9, 0x4, UPT ;  /* 0x000000040900788c */ /* 0x000fe2000bf05270 */
[----:B------:R-:W-:Y:S02]  /*2360*/  VIADD R0, R0, 0xffffffff ;  /* 0xffffffff00007836 */ /* 0x000fe40000000000 */
[C---:B------:R-:W-:Y:S01]  /*2370*/  ISETP.NE.AND P1, PT, R3.reuse, 0x4, PT ;  /* 0x000000040300780c */ /* 0x040fe20003f25270 */
[----:B------:R-:W-:Y:S02]  /*2380*/  USEL UR4, URZ, 0x1, UP0 ;  /* 0x000000013f047887 */ /* 0x000fe40008000000 */
[----:B------:R-:W-:Y:S01]  /*2390*/  USEL UR9, UR9, URZ, UP0 ;  /* 0x0000003f09097287 */ /* 0x000fe20008000000 */
[----:B------:R-:W-:-:S03]  /*23a0*/  SEL R3, R3, RZ, P1 ;  /* 0x000000ff03037207 */ /* 0x000fc60000800000 */
[----:B------:R-:W-:Y:S01]  /*23b0*/  LOP3.LUT R6, R6, UR4, RZ, 0x3c, !PT ;  /* 0x0000000406067c12 */ /* 0x000fe2000f8e3cff */
[----:B------:R-:W-:Y:S07]  /*23c0*/  @P2 BRA `(.L_x_34) ;  /* 0xfffffff800ac2947 */ /* 0x000fee000383ffff */
.L_x_27:
[----:B------:R-:W1:Y:S02]  /*23d0*/  LDC R0, c[0x0][0x28c] ;  /* 0x0000a300ff007b82 */ /* 0x000e640000000800 */
[----:B-1----:R-:W-:-:S13]  /*23e0*/  ISETP.GE.AND P1, PT, R0, 0x1, PT ;  /* 0x000000010000780c */ /* 0x002fda0003f26270 */
[----:B------:R-:W-:Y:S05]  /*23f0*/  @!P1 BRA `(.L_x_35) ;  /* 0x0000000000449947 */ /* 0x000fea0003800000 */
[----:B------:R-:W-:Y:S05]  /*2400*/  @!P0 BRA `(.L_x_36) ;  /* 0x0000000000048947 */ /* 0x000fea0003800000 */
[----:B------:R-:W-:Y:S01]  /*2410*/  BPT.TRAP 0x1 ;  /* 0x000000040000795c */ /* 0x000fe20000300000 */
.L_x_36:
[----:B------:R-:W-:Y:S01]  /*2420*/  ISETP.NE.AND P0, PT, R88, RZ, PT ;  /* 0x000000ff5800720c */ /* 0x000fe20003f05270 */
[----:B------:R-:W-:Y:S01]  /*2430*/  UISETP.LT.AND UP1, UPT, UR49, 0x1, UPT ;  /* 0x000000013100788c */ /* 0x000fe2000bf21270 */
[----:B------:R-:W-:-:S11]  /*2440*/  IMAD.U32 R3, RZ, RZ, UR51 ;  /* 0x00000033ff037e24 */ /* 0x000fd6000f8e00ff */
[----:B------:R-:W-:-:S05]  /*2450*/  VOTEU.ANY UP0, P0 ;  /* 0x00000000003f7886 */ /* 0x000fca0000000100 */
[----:B------:R-:W-:-:S04]  /*2460*/  @UP0 USEL UR4, UR49, 0x1, UP1 ;  /* 0x0000000131040887 */ /* 0x000fc80008800000 */
[----:B------:R-:W-:-:S06]  /*2470*/  @UP0 UIADD3 UR4, UR48, UR49, -UR4 ;  /* 0x0000003130040290 */ /* 0x000fcc000fffe804 */
[----:B------:R-:W-:-:S04]  /*2480*/  IMAD.U32 R0, RZ, RZ, UR4 ;  /* 0x00000004ff007e24 */ /* 0x000fc8000f8e00ff */
[----:B------:R-:W-:-:S05]  /*2490*/  @P0 IMAD.SHL.U32 R0, R0, 0x8, RZ ;  /* 0x0000000800000824 */ /* 0x000fca00078e00ff */
[----:B------:R-:W-:-:S04]  /*24a0*/  @P0 LOP3.LUT R0, R0, 0x18, RZ, 0xc0, !PT ;  /* 0x0000001800000812 */ /* 0x000fc800078ec0ff */
[----:B------:R-:W-:-:S04]  /*24b0*/  @P0 IADD3 R0, R3, 0x20, R0 ;  /* 0x0000002003000810 */ /* 0x000fc80007ffe000 */
[----:B------:R-:W-:-:S04]  /*24c0*/  @P0 PRMT R0, R89, 0x654, R0 ;  /* 0x0000065459000816 */ /* 0x000fc80000000000 */
[----:B------:R1:W-:Y:S01]  /*24d0*/  @P0 SYNCS.ARRIVE.TRANS64.RED.A1T0 RZ, [R0+URZ], RZ ;  /* 0x000000ff00ff09a7 */ /* 0x0003e2000810043f */
[----:B------:R-:W-:-:S13]  /*24e0*/  ISETP.GT.U32.AND P0, PT, R22, 0x1, PT ;  /* 0x000000011600780c */ /* 0x000fda0003f04070 */
[----:B-1----:R-:W-:Y:S05]  /*24f0*/  @P0 BRA `(.L_x_35) ;  /* 0x0000000000040947 */ /* 0x002fea0003800000 */
[----:B------:R-:W-:Y:S01]  /*2500*/  BPT.TRAP 0x1 ;  /* 0x000000040000795c */ /* 0x000fe20000300000 */
.L_x_35:
[----:B------:R-:W-:Y:S01]  /*2510*/  UIADD3 UR4, UR51, 0x200, URZ ;  /* 0x0000020033047890 */ /* 0x000fe2000fffe03f */
[----:B------:R-:W-:Y:S02]  /*2520*/  R2UR UR46, R99 ;  /* 0x00000000632e72ca */ /* 0x000fe400000e0000 */
[----:B------:R-:W-:Y:S01]  /*2530*/  R2UR UR45, R97 ;  /* 0x00000000612d72ca */ /* 0x000fe200000e0000 */
[----:B------:R-:W-:-:S06]  /*2540*/  ULOP3.LUT UP0, URZ, UR4, 0x1bf, URZ, 0xc0, !UPT ;  /* 0x000001bf043f7892 */ /* 0x000fcc000f80c03f */
[----:B------:R-:W-:-:S04]  /*2550*/  PLOP3.LUT P0, PT, PT, PT, UP0, 0x80, 0x0 ;  /* 0x000000000000781c */ /* 0x000fc80003f0f008 */
[----:B------:R-:W-:Y:S02]  /*2560*/  USHF.L.U32 UR46, UR46, 0x8, URZ ;  /* 0x000000082e2e7899 */ /* 0x000fe4000800063f */
[----:B------:R-:W-:-:S07]  /*2570*/  USHF.L.U32 UR45, UR45, 0x6, URZ ;  /* 0x000000062d2d7899 */ /* 0x000fce000800063f */
[----:B------:R-:W-:Y:S05]  /*2580*/  @!P0 BRA `(.L_x_37) ;  /* 0x00000000007c8947 */ /* 0x000fea0003800000 */
[----:B------:R-:W-:Y:S01]  /*2590*/  MOV R23, 0x0 ;  /* 0x0000000000177802 */ /* 0x000fe20000000f00 */
[----:B------:R-:W-:Y:S01]  /*25a0*/  ULDC.64 UR4, c[0x4][0x80] ;  /* 0x0100200000047ab9 */ /* 0x000fe20000000a00 */
[----:B------:R-:W-:Y:S01]  /*25b0*/  ULDC.64 UR6, c[0x4][0x10] ;  /* 0x0100040000067ab9 */ /* 0x000fe20000000a00 */
[----:B---3--:R-:W-:Y:S01]  /*25c0*/  IMAD.U32 R4, RZ, RZ, UR4 ;  /* 0x00000004ff047e24 */ /* 0x008fe2000f8e00ff */
[----:B------:R1:W3:Y:S01]  /*25d0*/  LDC.64 R14, c[0x4][R23] ;  /* 0x01000000170e7b82 */ /* 0x0002e20000000a00 */
[----:B------:R-:W-:Y:S01]  /*25e0*/  IMAD.U32 R5, RZ, RZ, UR5 ;  /* 0x00000005ff057e24 */ /* 0x000fe2000f8e00ff */
[----:B------:R-:W-:Y:S01]  /*25f0*/  ULDC.64 UR4, c[0x4][0x88] ;  /* 0x0100220000047ab9 */ /* 0x000fe20000000a00 */
[----:B------:R-:W-:Y:S01]  /*2600*/  IMAD.U32 R10, RZ, RZ, UR6 ;  /* 0x00000006ff0a7e24 */ /* 0x000fe2000f8e00ff */
[----:B------:R-:W-:Y:S01]  /*2610*/  MOV R13, RZ ;  /* 0x000000ff000d7202 */ /* 0x000fe20000000f00 */
[----:B------:R-:W-:Y:S02]  /*2620*/  IMAD.U32 R6, RZ, RZ, UR4 ;  /* 0x00000004ff067e24 */ /* 0x000fe4000f8e00ff */
[----:B------:R-:W-:-:S02]  /*2630*/  IMAD.U32 R7, RZ, RZ, UR5 ;  /* 0x00000005ff077e24 */ /* 0x000fc4000f8e00ff */
[----:B------:R-:W-:Y:S02]  /*2640*/  IMAD.U32 R11, RZ, RZ, UR7 ;  /* 0x00000007ff0b7e24 */ /* 0x000fe4000f8e00ff */
[----:B------:R-:W-:Y:S02]  /*2650*/  IMAD.MOV.U32 R8, RZ, RZ, 0x70 ;  /* 0x00000070ff087424 */ /* 0x000fe400078e00ff */
[----:B-1----:R-:W-:-:S07]  /*2660*/  IMAD.MOV.U32 R12, RZ, RZ, 0x1 ;  /* 0x00000001ff0c7424 */ /* 0x002fce00078e00ff */
[----:B------:R-:W-:-:S07]  /*2670*/  LEPC R20, `(.L_x_38) ;  /* 0x000000001014794e */ /* 0x000fce0000000000 */
[----:B--23--:R-:W-:Y:S05]  /*2680*/  CALL.ABS.NOINC R14 ;  /* 0x000000000e007343 */ /* 0x00cfea0003c00000 */
.L_x_38:
[----:B------:R1:W2:Y:S01]  /*2690*/  LDC.64 R14, c[0x4][R23] ;  /* 0x01000000170e7b82 */ /* 0x0002a20000000a00 */
[----:B------:R-:W-:Y:S01]  /*26a0*/  ULDC.64 UR4, c[0x4][0x80] ;  /* 0x0100200000047ab9 */ /* 0x000fe20000000a00 */
[----:B------:R-:W-:Y:S01]  /*26b0*/  ULDC.64 UR6, c[0x4][0x10] ;  /* 0x0100040000067ab9 */ /* 0x000fe20000000a00 */
[----:B------:R-:W-:Y:S02]  /*26c0*/  IMAD.U32 R4, RZ, RZ, UR4 ;  /* 0x00000004ff047e24 */ /* 0x000fe4000f8e00ff */
        /* <DEDUP_REMOVED lines=8> */
[----:B-1----:R-:W-:-:S07]  /*2750*/  IMAD.MOV.U32 R13, RZ, RZ, RZ ;  /* 0x000000ffff0d7224 */ /* 0x002fce00078e00ff */
[----:B------:R-:W-:-:S07]  /*2760*/  LEPC R20, `(.L_x_37) ;  /* 0x000000001014794e */ /* 0x000fce0000000000 */
[----:B--2---:R-:W-:Y:S05]  /*2770*/  CALL.ABS.NOINC R14 ;  /* 0x000000000e007343 */ /* 0x004fea0003c00000 */
.L_x_37:
[----:B---3--:R-:W1:Y:S01]  /*2780*/  LDC R4, c[0x0][0x288] ;  /* 0x0000a200ff047b82 */ /* 0x008e620000000800 */
[----:B------:R-:W-:Y:S01]  /*2790*/  ULDC.64 UR4, c[0x0][0x590] ;  /* 0x0001640000047ab9 */ /* 0x000fe20000000a00 */
[----:B------:R-:W-:Y:S01]  /*27a0*/  SHF.R.U32.HI R0, RZ, 0x2, R18 ;  /* 0x00000002ff007819 */ /* 0x000fe20000011612 */
[----:B------:R-:W-:Y:S01]  /*27b0*/  IMAD.U32 R103, RZ, RZ, UR4 ;  /* 0x00000004ff677e24 */ /* 0x000fe2000f8e00ff */
[----:B------:R-:W-:Y:S01]  /*27c0*/  LOP3.LUT R6, R18, 0xe0, RZ, 0xc0, !PT ;  /* 0x000000e012067812 */ /* 0x000fe200078ec0ff */
[----:B------:R-:W-:Y:S01]  /*27d0*/  IMAD.U32 R104, RZ, RZ, UR5 ;  /* 0x00000005ff687e24 */ /* 0x000fe2000f8e00ff */
[----:B------:R-:W-:Y:S01]  /*27e0*/  LOP3.LUT R7, R0, 0x7, RZ, 0xc0, !PT ;  /* 0x0000000700077812 */ /* 0x000fe200078ec0ff */
[----:B------:R-:W-:Y:S01]  /*27f0*/  ULDC UR4, c[0x0][0x284] ;  /* 0x0000a10000047ab9 */ /* 0x000fe20000000800 */
[----:B------:R-:W-:Y:S02]  /*2800*/  ISETP.NE.U32.AND P0, PT, R103, RZ, PT ;  /* 0x000000ff6700720c */ /* 0x000fe40003f05070 */
[----:B------:R-:W-:-:S02]  /*2810*/  LOP3.LUT R3, R18, 0x3, RZ, 0xc0, !PT ;  /* 0x0000000312037812 */ /* 0x000fc400078ec0ff */
[----:B------:R-:W-:Y:S02]  /*2820*/  ISETP.NE.AND.EX P0, PT, R104, RZ, PT, P0 ;  /* 0x000000ff6800720c */ /* 0x000fe40003f05300 */
[----:B------:R-:W-:-:S04]  /*2830*/  SHF.R.U32.HI R0, RZ, 0x1, R6 ;  /* 0x00000001ff007819 */ /* 0x000fc80000011606 */
[----:B------:R-:W-:-:S05]  /*2840*/  IADD3 R0, -R0, UR4, -R7 ;  /* 0x0000000400007c10 */ /* 0x000fca000fffe907 */
[----:B------:R-:W-:Y:S02]  /*2850*/  IMAD R99, R99, -0x100, R0 ;  /* 0xffffff0063637824 */ /* 0x000fe400078e0200 */
[----:B-1----:R-:W-:-:S04]  /*2860*/  IMAD R4, R3, -0x2, R4 ;  /* 0xfffffffe03047824 */ /* 0x002fc800078e0204 */
[----:B------:R-:W-:Y:S01]  /*2870*/  IMAD R97, R97, -0x40, R4 ;  /* 0xffffffc061617824 */ /* 0x000fe200078e0204 */
[----:B------:R-:W-:Y:S06]  /*2880*/  @!P0 BRA `(.L_x_39) ;  /* 0x0000000000548947 */ /* 0x000fec0003800000 */
[----:B------:R-:W-:Y:S02]  /*2890*/  ULDC.64 UR4, c[0x0][0x588] ;  /* 0x0001620000047ab9 */ /* 0x000fe40000000a00 */
[----:B------:R-:W-:-:S04]  /*28a0*/  ISETP.NE.U32.AND P1, PT, RZ, UR4, PT ;  /* 0x00000004ff007c0c */ /* 0x000fc8000bf25070 */
[----:B------:R-:W-:-:S13]  /*28b0*/  ISETP.NE.AND.EX P1, PT, RZ, UR5, PT, P1 ;  /* 0x00000005ff007c0c */ /* 0x000fda000bf25310 */
[----:B------:R-:W-:Y:S05]  /*28c0*/  @!P1 BRA `(.L_x_40) ;  /* 0x0000000000289947 */ /* 0x000fea0003800000 */
[----:B------:R-:W1:Y:S01]  /*28d0*/  LDC.64 R4, c[0x0][0x588] ;  /* 0x00016200ff047b82 */ /* 0x000e620000000a00 */
[----:B------:R-:W-:-:S04]  /*28e0*/  IMAD R3, R103, UR47, RZ ;  /* 0x0000002f67037c24 */ /* 0x000fc8000f8e02ff */
[----:B-1----:R-:W-:-:S05]  /*28f0*/  IMAD.WIDE R4, R3, 0x4, R4 ;  /* 0x0000000403047825 */ /* 0x002fca00078e0204 */
[----:B------:R-:W3:Y:S01]  /*2900*/  LDG.E R92, desc[UR52][R4.64] ;  /* 0x00000034045c7981 */ /* 0x000ee2000c1e1900 */
[----:B------:R-:W-:Y:S02]  /*2910*/  IMAD.MOV.U32 R90, RZ, RZ, 0x1 ;  /* 0x00000001ff5a7424 */ /* 0x000fe400078e00ff */
[----:B------:R-:W-:Y:S02]  /*2920*/  IMAD.MOV.U32 R94, RZ, RZ, 0x1 ;  /* 0x00000001ff5e7424 */ /* 0x000fe400078e00ff */
[----:B------:R-:W-:Y:S02]  /*2930*/  IMAD.MOV.U32 R96, RZ, RZ, 0x1 ;  /* 0x00000001ff607424 */ /* 0x000fe400078e00ff */
[--C-:B---3--:R-:W-:Y:S02]  /*2940*/  IMAD.MOV.U32 R95, RZ, RZ, R92.reuse ;  /* 0x000000ffff5f7224 */ /* 0x108fe400078e005c */
[----:B------:R-:W-:Y:S01]  /*2950*/  IMAD.MOV.U32 R98, RZ, RZ, R92 ;  /* 0x000000ffff627224 */ /* 0x000fe200078e005c */
[----:B------:R-:W-:Y:S06]  /*2960*/  BRA `(.L_x_39) ;  /* 0x00000000001c7947 */ /* 0x000fec0003800000 */
.L_x_40:
[----:B------:R-:W-:Y:S01]  /*2970*/  ULDC UR4, c[0x0][0x580] ;  /* 0x0001600000047ab9 */ /* 0x000fe20000000800 */
[----:B------:R-:W-:Y:S01]  /*2980*/  IMAD.MOV.U32 R90, RZ, RZ, 0x1 ;  /* 0x00000001ff5a7424 */ /* 0x000fe200078e00ff */
[----:B------:R-:W-:Y:S01]  /*2990*/  MOV R96, 0x1 ;  /* 0x0000000100607802 */ /* 0x000fe20000000f00 */
[----:B------:R-:W-:Y:S02]  /*29a0*/  IMAD.MOV.U32 R94, RZ, RZ, 0x1 ;  /* 0x00000001ff5e7424 */ /* 0x000fe400078e00ff */
[----:B------:R-:W-:Y:S02]  /*29b0*/  IMAD.U32 R92, RZ, RZ, UR4 ;  /* 0x00000004ff5c7e24 */ /* 0x000fe4000f8e00ff */
[----:B------:R-:W-:Y:S02]  /*29c0*/  IMAD.U32 R95, RZ, RZ, UR4 ;  /* 0x00000004ff5f7e24 */ /* 0x000fe4000f8e00ff */
[----:B------:R-:W-:-:S07]  /*29d0*/  IMAD.U32 R98, RZ, RZ, UR4 ;  /* 0x00000004ff627e24 */ /* 0x000fce000f8e00ff */
.L_x_39:
[----:B------:R-:W1:Y:S02]  /*29e0*/  LDC.64 R8, c[0x0][0x5b0] ;  /* 0x00016c00ff087b82 */ /* 0x000e640000000a00 */
[----:B-1----:R-:W-:-:S04]  /*29f0*/  ISETP.NE.U32.AND P1, PT, R8, RZ, PT ;  /* 0x000000ff0800720c */ /* 0x002fc80003f25070 */
[----:B------:R-:W-:-:S13]  /*2a00*/  ISETP.NE.AND.EX P1, PT, R9, RZ, PT, P1 ;  /* 0x000000ff0900720c */ /* 0x000fda0003f25310 */
[----:B------:R-:W-:Y:S05]  /*2a10*/  @!P1 BRA `(.L_x_41) ;  /* 0x00000000002c9947 */ /* 0x000fea0003800000 */
[----:B------:R-:W-:Y:S02]  /*2a20*/  ULDC.64 UR4, c[0x0][0x5a8] ;  /* 0x00016a0000047ab9 */ /* 0x000fe40000000a00 */
[----:B------:R-:W-:-:S04]  /*2a30*/  ISETP.NE.U32.AND P1, PT, RZ, UR4, PT ;  /* 0x00000004ff007c0c */ /* 0x000fc8000bf25070 */
[----:B------:R-:W-:-:S13]  /*2a40*/  ISETP.NE.AND.EX P1, PT, RZ, UR5, PT, P1 ;  /* 0x00000005ff007c0c */ /* 0x000fda000bf25310 */
[----:B------:R-:W-:Y:S05]  /*2a50*/  @!P1 BRA `(.L_x_42) ;  /* 0x0000000000149947 */ /* 0x000fea0003800000 */
[----:B------:R-:W1:Y:S01]  /*2a60*/  LDC.64 R4, c[0x0][0x5a8] ;  /* 0x00016a00ff047b82 */ /* 0x000e620000000a00 */
[----:B------:R-:W-:-:S04]  /*2a70*/  IMAD R3, R8, UR47, RZ ;  /* 0x0000002f08037c24 */ /* 0x000fc8000f8e02ff */
[----:B-1----:R-:W-:-:S05]  /*2a80*/  IMAD.WIDE R4, R3, 0x4, R4 ;  /* 0x0000000403047825 */ /* 0x002fca00078e0204 */
[----:B--2---:R1:W5:Y:S01]  /*2a90*/  LDG.E R93, desc[UR52][R4.64] ;  /* 0x00000034045d7981 */ /* 0x004362000c1e1900 */
[----:B------:R-:W-:Y:S05]  /*2aa0*/  BRA `(.L_x_41) ;  /* 0x0000000000087947 */ /* 0x000fea0003800000 */
.L_x_42:
[----:B------:R-:W-:Y:S02]  /*2ab0*/  ULDC UR4, c[0x0][0x5a0] ;  /* 0x0001680000047ab9 */ /* 0x000fe40000000800 */
[----:B--2---:R-:W-:-:S07]  /*2ac0*/  IMAD.U32 R93, RZ, RZ, UR4 ;  /* 0x00000004ff5d7e24 */ /* 0x004fce000f8e00ff */
.L_x_41:
[----:B------:R-:W3:Y:S01]  /*2ad0*/  LDC.64 R10, c[0x0][0x5c0] ;  /* 0x00017000ff0a7b82 */ /* 0x000ee20000000a00 */
[----:B------:R-:W-:Y:S01]  /*2ae0*/  ULDC.64 UR4, c[0x0][0x588] ;  /* 0x0001620000047ab9 */ /* 0x000fe20000000a00 */
[----:B------:R-:W-:Y:S01]  /*2af0*/  ISETP.EQ.U32.AND P3, PT, R103, RZ, PT ;  /* 0x000000ff6700720c */ /* 0x000fe20003f62070 */
[----:B-1----:R-:W-:Y:S01]  /*2b00*/  IMAD.MOV.U32 R4, RZ, RZ, 0x1 ;  /* 0x00000001ff047424 */ /* 0x002fe200078e00ff */
[----:B------:R-:W-:Y:S01]  /*2b10*/  ISETP.NE.U32.AND P1, PT, RZ, UR4, PT ;  /* 0x00000004ff007c0c */ /* 0x000fe2000bf25070 */
[----:B------:R-:W-:Y:S01]  /*2b20*/  IMAD.MOV.U32 R3, RZ, RZ, 0x1 ;  /* 0x00000001ff037424 */ /* 0x000fe200078e00ff */
[----:B------:R-:W-:Y:S02]  /*2b30*/  LOP3.LUT P4, RZ, R96, 0xff, RZ, 0xc0, !PT ;  /* 0x000000ff60ff7812 */ /* 0x000fe4000788c0ff */
[----:B------:R-:W1:Y:S01]  /*2b40*/  LDC R12, c[0x0][0x5c8] ;  /* 0x00017200ff0c7b82 */ /* 0x000e620000000800 */
[----:B------:R-:W-:Y:S02]  /*2b50*/  ISETP.NE.AND.EX P1, PT, RZ, UR5, PT, P1 ;  /* 0x00000005ff007c0c */ /* 0x000fe4000bf25310 */
[----:B------:R-:W-:-:S02]  /*2b60*/  FSEL R5, R98, R95, !P4 ;  /* 0x0000005f62057208 */ /* 0x000fc40006000000 */
[----:B------:R-:W-:Y:S02]  /*2b70*/  ISETP.EQ.OR.EX P3, PT, R104, RZ, !P1, P3 ;  /* 0x000000ff6800720c */ /* 0x000fe40004f62730 */
[----:B------:R-:W-:Y:S02]  /*2b80*/  PLOP3.LUT P1, PT, P1, PT, PT, 0x8, 0x0 ;  /* 0x000000000000781c */ /* 0x000fe40000f2e170 */
[C---:B------:R-:W-:Y:S02]  /*2b90*/  FSEL R95, R92.reuse, R95, !P0 ;  /* 0x0000005f5c5f7208 */ /* 0x040fe40004000000 */
[----:B------:R-:W-:Y:S02]  /*2ba0*/  FSEL R0, R92, R5, !P0 ;  /* 0x000000055c007208 */ /* 0x000fe40004000000 */
[----:B---3--:R-:W-:-:S04]  /*2bb0*/  ISETP.NE.U32.AND P2, PT, R10, RZ, PT ;  /* 0x000000ff0a00720c */ /* 0x008fc80003f45070 */
[----:B------:R-:W-:-:S04]  /*2bc0*/  ISETP.NE.AND.EX P2, PT, R11, RZ, PT, P2 ;  /* 0x000000ff0b00720c */ /* 0x000fc80003f45320 */
[----:B-1----:R-:W-:Y:S01]  /*2bd0*/  FSEL R12, R12, RZ, !P2 ;  /* 0x000000ff0c0c7208 */ /* 0x002fe20005000000 */
[----:B------:R-:W-:Y:S08]  /*2be0*/  @!P3 BRA `(.L_x_43) ;  /* 0x000000000040b947 */ /* 0x000ff00003800000 */
[----:B------:R-:W-:Y:S04]  /*2bf0*/  BSSY B0, `(.L_x_44) ;  /* 0x000000e000007945 */ /* 0x000fe80003800000 */
[----:B------:R-:W-:Y:S05]  /*2c00*/  @!P0 BRA `(.L_x_45) ;  /* 0x0000000000248947 */ /* 0x000fea0003800000 */
[----:B------:R-:W-:Y:S02]  /*2c10*/  LOP3.LUT P4, RZ, R94, 0xff, RZ, 0xc0, !PT ;  /* 0x000000ff5eff7812 */ /* 0x000fe4000788c0ff */
[----:B------:R-:W-:Y:S02]  /*2c20*/  PLOP3.LUT P3, PT, P1, PT, PT, 0x80, 0x0 ;  /* 0x000000000000781c */ /* 0x000fe40000f6f070 */
[----:B------:R-:W-:-:S09]  /*2c30*/  PRMT R96, RZ, 0x7610, R96 ;  /* 0x00007610ff607816 */ /* 0x000fd20000000060 */
[----:B------:R-:W-:Y:S05]  /*2c40*/  @!P4 BRA `(.L_x_46) ;  /* 0x000000000020c947 */ /* 0x000fea0003800000 */
[----:B------:R-:W-:Y:S01]  /*2c50*/  FSETP.EQ.AND P3, PT, R92, RZ, PT ;  /* 0x000000ff5c00720b */ /* 0x000fe20003f62000 */
[----:B------:R-:W-:Y:S01]  /*2c60*/  IMAD.MOV.U32 R95, RZ, RZ, R92 ;  /* 0x000000ffff5f7224 */ /* 0x000fe200078e005c */
[----:B------:R-:W-:Y:S01]  /*2c70*/  PRMT R96, R94, 0x7610, R96 ;  /* 0x000076105e607816 */ /* 0x000fe20000000060 */
[----:B------:R-:W-:Y:S01]  /*2c80*/  IMAD.MOV.U32 R0, RZ, RZ, R92 ;  /* 0x000000ffff007224 */ /* 0x000fe200078e005c */
[----:B------:R-:W-:Y:S09]  /*2c90*/  BRA `(.L_x_46) ;  /* 0x00000000000c7947 */ /* 0x000ff20003800000 */
.L_x_45:
[----:B------:R-:W-:Y:S01]  /*2ca0*/  FSETP.EQ.AND P3, PT, R92, RZ, PT ;  /* 0x000000ff5c00720b */ /* 0x000fe20003f62000 */
[--C-:B------:R-:W-:Y:S02]  /*2cb0*/  IMAD.MOV.U32 R95, RZ, RZ, R92.reuse ;  /* 0x000000ffff5f7224 */ /* 0x100fe400078e005c */
[----:B------:R-:W-:-:S10]  /*2cc0*/  IMAD.MOV.U32 R0, RZ, RZ, R92 ;  /* 0x000000ffff007224 */ /* 0x000fd400078e005c */
.L_x_46:
[----:B------:R-:W-:Y:S05]  /*2cd0*/  BSYNC B0 ;  /* 0x0000000000007941 */ /* 0x000fea0003800000 */
.L_x_44:
[----:B------:R-:W-:-:S07]  /*2ce0*/  SEL R4, RZ, 0x1, P3 ;  /* 0x00000001ff047807 */ /* 0x000fce0001800000 */
.L_x_43:
[----:B------:R-:W-:Y:S04]  /*2cf0*/  BSSY B0, `(.L_x_47) ;  /* 0x000000f000007945 */ /* 0x000fe80003800000 */
[----:B------:R-:W-:Y:S05]  /*2d00*/  @!P0 BRA `(.L_x_48) ;  /* 0x0000000000288947 */ /* 0x000fea0003800000 */
[----:B------:R-:W-:Y:S02]  /*2d10*/  LOP3.LUT P0, RZ, R90, 0xff, RZ, 0xc0, !PT ;  /* 0x000000ff5aff7812 */ /* 0x000fe4000780c0ff */
[----:B------:R-:W-:Y:S02]  /*2d20*/  PRMT R94, RZ, 0x7610, R94 ;  /* 0x00007610ff5e7816 */ /* 0x000fe4000000005e */
[----:B------:R-:W-:-:S09]  /*2d30*/  PRMT R96, RZ, 0x7610, R96 ;  /* 0x00007610ff607816 */ /* 0x000fd20000000060 */
[----:B------:R-:W-:Y:S05]  /*2d40*/  @!P0 BRA `(.L_x_49) ;  /* 0x0000000000248947 */ /* 0x000fea0003800000 */
[----:B------:R-:W-:Y:S01]  /*2d50*/  FSETP.EQ.AND P1, PT, R92, RZ, PT ;  /* 0x000000ff5c00720b */ /* 0x000fe20003f22000 */
[----:B------:R-:W-:Y:S01]  /*2d60*/  IMAD.MOV.U32 R95, RZ, RZ, R92 ;  /* 0x000000ffff5f7224 */ /* 0x000fe200078e005c */
[C---:B------:R-:W-:Y:S01]  /*2d70*/  PRMT R94, R90.reuse, 0x7610, R94 ;  /* 0x000076105a5e7816 */ /* 0x040fe2000000005e */
[----:B------:R-:W-:Y:S01]  /*2d80*/  IMAD.MOV.U32 R0, RZ, RZ, R92 ;  /* 0x000000ffff007224 */ /* 0x000fe200078e005c */
[----:B------:R-:W-:Y:S01]  /*2d90*/  PRMT R96, R90, 0x7610, R96 ;  /* 0x000076105a607816 */ /* 0x000fe20000000060 */
[----:B------:R-:W-:Y:S08]  /*2da0*/  BRA `(.L_x_49) ;  /* 0x00000000000c7947 */ /* 0x000ff00003800000 */
.L_x_48:
[----:B------:R-:W-:Y:S01]  /*2db0*/  FSETP.EQ.AND P1, PT, R92, RZ, PT ;  /* 0x000000ff5c00720b */ /* 0x000fe20003f22000 */
[--C-:B------:R-:W-:Y:S02]  /*2dc0*/  IMAD.MOV.U32 R95, RZ, RZ, R92.reuse ;  /* 0x000000ffff5f7224 */ /* 0x100fe400078e005c */
[----:B------:R-:W-:-:S10]  /*2dd0*/  IMAD.MOV.U32 R0, RZ, RZ, R92 ;  /* 0x000000ffff007224 */ /* 0x000fd400078e005c */
.L_x_49:
[----:B------:R-:W-:Y:S05]  /*2de0*/  BSYNC B0 ;  /* 0x0000000000007941 */ /* 0x000fea0003800000 */
.L_x_47:
[----:B------:R-:W-:Y:S01]  /*2df0*/  PRMT R8, R4, 0x9910, RZ ;  /* 0x0000991004087816 */ /* 0x000fe200000000ff */
[--C-:B------:R-:W-:Y:S01]  /*2e00*/  IMAD.MOV.U32 R14, RZ, RZ, R12.reuse ;  /* 0x000000ffff0e7224 */ /* 0x100fe200078e000c */
[----:B------:R-:W-:Y:S01]  /*2e10*/  LOP3.LUT R91, R91, 0x1, RZ, 0x3c, !PT ;  /* 0x000000015b5b7812 */ /* 0x000fe200078e3cff */
[--C-:B------:R-:W-:Y:S02]  /*2e20*/  IMAD.MOV.U32 R100, RZ, RZ, R12.reuse ;  /* 0x000000ffff647224 */ /* 0x100fe400078e000c */
[----:B------:R-:W-:Y:S01]  /*2e30*/  IMAD.MOV.U32 R20, RZ, RZ, R12 ;  /* 0x000000ffff147224 */ /* 0x000fe200078e000c */
[----:B------:R-:W-:Y:S06]  /*2e40*/  @!P2 BRA `(.L_x_50) ;  /* 0x000000000080a947 */ /* 0x000fec0003800000 */
[----:B------:R-:W1:Y:S01]  /*2e50*/  LDC.64 R12, c[0x0][0x5d0] ;  /* 0x00017400ff0c7b82 */ /* 0x000e620000000a00 */
[----:B------:R-:W-:Y:S01]  /*2e60*/  SHF.R.U32.HI R6, RZ, 0x5, R6 ;  /* 0x00000005ff067819 */ /* 0x000fe20000011606 */
[----:B------:R-:W-:Y:S01]  /*2e70*/  USHF.R.S32.HI UR4, URZ, 0x1f, UR47 ;  /* 0x0000001f3f047899 */ /* 0x000fe2000801142f */
[----:B------:R-:W-:-:S03]  /*2e80*/  ISETP.GE.AND P0, PT, R97, 0x1, PT ;  /* 0x000000016100780c */ /* 0x000fc60003f06270 */
[----:B------:R-:W-:Y:S01]  /*2e90*/  IMAD.SHL.U32 R4, R6, 0x10, RZ ;  /* 0x0000001006047824 */ /* 0x000fe200078e00ff */
[C---:B------:R-:W-:Y:S02]  /*2ea0*/  ISETP.LT.OR P4, PT, R99.reuse, 0x1, !P0 ;  /* 0x000000016300780c */ /* 0x040fe40004781670 */
[C---:B------:R-:W-:Y:S02]  /*2eb0*/  ISETP.LT.OR P3, PT, R99.reuse, 0x81, !P0 ;  /* 0x000000816300780c */ /* 0x040fe40004761670 */
[----:B------:R-:W-:Y:S02]  /*2ec0*/  LOP3.LUT R4, R4, 0xfffffff0, R7, 0xe2, !PT ;  /* 0xfffffff004047812 */ /* 0x000fe400078ee207 */
[C---:B------:R-:W-:Y:S02]  /*2ed0*/  ISETP.LT.OR P2, PT, R99.reuse, 0x9, !P0 ;  /* 0x000000096300780c */ /* 0x040fe40004741670 */
[----:B------:R-:W-:Y:S02]  /*2ee0*/  IADD3 R4, R4, UR46, RZ ;  /* 0x0000002e04047c10 */ /* 0x000fe4000fffe0ff */
[----:B------:R-:W-:-:S02]  /*2ef0*/  ISETP.LT.OR P0, PT, R99, 0x89, !P0 ;  /* 0x000000896300780c */ /* 0x000fc40004701670 */
[--C-:B------:R-:W-:Y:S01]  /*2f00*/  SHF.R.S32.HI R5, RZ, 0x1f, R4.reuse ;  /* 0x0000001fff057819 */ /* 0x100fe20000011404 */
[C---:B-1----:R-:W-:Y:S02]  /*2f10*/  IMAD R6, R12.reuse, UR4, RZ ;  /* 0x000000040c067c24 */ /* 0x042fe4000f8e02ff */
[----:B------:R-:W-:-:S04]  /*2f20*/  IMAD.WIDE.U32 R4, R12, UR47, R4 ;  /* 0x0000002f0c047c25 */ /* 0x000fc8000f8e0004 */
[----:B------:R-:W-:Y:S01]  /*2f30*/  IMAD R7, R13, UR47, R6 ;  /* 0x0000002f0d077c24 */ /* 0x000fe2000f8e0206 */
[----:B------:R-:W-:-:S03]  /*2f40*/  LEA R6, P5, R4, R10, 0x1 ;  /* 0x0000000a04067211 */ /* 0x000fc600078a08ff */
[----:B------:R-:W-:-:S05]  /*2f50*/  IMAD.IADD R5, R5, 0x1, R7 ;  /* 0x0000000105057824 */ /* 0x000fca00078e0207 */
[----:B------:R-:W-:-:S05]  /*2f60*/  LEA.HI.X R7, R4, R11, R5, 0x1, P5 ;  /* 0x0000000b04077211 */ /* 0x000fca00028f0c05 */
[----:B------:R-:W3:Y:S04]  /*2f70*/  @!P4 LDG.E.U16 R10, desc[UR52][R6.64] ;  /* 0x00000034060ac981 */ /* 0x000ee8000c1e1500 */
[----:B------:R-:W4:Y:S04]  /*2f80*/  @!P3 LDG.E.U16 R4, desc[UR52][R6.64+0x100] ;  /* 0x000100340604b981 */ /* 0x000f28000c1e1500 */
[----:B------:R-:W2:Y:S04]  /*2f90*/  @!P2 LDG.E.U16 R5, desc[UR52][R6.64+0x10] ;  /* 0x000010340605a981 */ /* 0x000ea8000c1e1500 */
[----:B------:R-:W2:Y:S01]  /*2fa0*/  @!P0 LDG.E.U16 R9, desc[UR52][R6.64+0x110] ;  /* 0x0001103406098981 */ /* 0x000ea2000c1e1500 */
[----:B------:R-:W-:-:S02]  /*2fb0*/  IMAD.MOV.U32 R100, RZ, RZ, RZ ;  /* 0x000000ffff647224 */ /* 0x000fc400078e00ff */
[----:B------:R-:W-:Y:S01]  /*2fc0*/  IMAD.MOV.U32 R12, RZ, RZ, RZ ;  /* 0x000000ffff0c7224 */ /* 0x000fe200078e00ff */
[----:B---3--:R-:W-:Y:S02]  /*2fd0*/  @!P4 PRMT R100, R10, 0x5410, RZ ;  /* 0x000054100a64c816 */ /* 0x008fe400000000ff */
[----:B----4-:R-:W-:Y:S02]  /*2fe0*/  @!P3 PRMT R12, R4, 0x5410, RZ ;  /* 0x00005410040cb816 */ /* 0x010fe400000000ff */
[----:B--2---:R-:W-:Y:S02]  /*2ff0*/  @!P2 PRMT R100, R100, 0x5410, R5 ;  /* 0x000054106464a816 */ /* 0x004fe40000000005 */
[----:B------:R-:W-:-:S03]  /*3000*/  @!P0 PRMT R12, R12, 0x5410, R9 ;  /* 0x000054100c0c8816 */ /* 0x000fc60000000009 */
[C---:B------:R-:W-:Y:S01]  /*3010*/  IMAD.U32 R20, R100.reuse, 0x10000, RZ ;  /* 0x0001000064147824 */ /* 0x040fe200078e00ff */
[----:B------:R-:W-:Y:S01]  /*3020*/  LOP3.LUT R100, R100, 0xffff0000, RZ, 0xc0, !PT ;  /* 0xffff000064647812 */ /* 0x000fe200078ec0ff */
[C---:B------:R-:W-:Y:S01]  /*3030*/  IMAD.U32 R14, R12.reuse, 0x10000, RZ ;  /* 0x000100000c0e7824 */ /* 0x040fe200078e00ff */
[----:B------:R-:W-:-:S07]  /*3040*/  LOP3.LUT R12, R12, 0xffff0000, RZ, 0xc0, !PT ;  /* 0xffff00000c0c7812 */ /* 0x000fce00078ec0ff */
.L_x_50:
[----:B------:R-:W-:Y:S01]  /*3050*/  ISETP.NE.AND P0, PT, R8, RZ, PT ;  /* 0x000000ff0800720c */ /* 0x000fe20003f05270 */
[----:B------:R-:W-:Y:S01]  /*3060*/  BSSY B0, `(.L_x_51) ;  /* 0x0000028000007945 */ /* 0x000fe20003800000 */
[----:B------:R-:W-:Y:S01]  /*3070*/  IMAD.MOV.U32 R13, RZ, RZ, RZ ;  /* 0x000000ffff0d7224 */ /* 0x000fe200078e00ff */
[----:B------:R-:W-:Y:S02]  /*3080*/  CS2R R6, SRZ ;  /* 0x0000000000067805 */ /* 0x000fe4000001ff00 */
[----:B------:R-:W-:Y:S02]  /*3090*/  CS2R R4, SRZ ;  /* 0x0000000000047805 */ /* 0x000fe4000001ff00 */
[----:B------:R-:W-:Y:S02]  /*30a0*/  CS2R R10, SRZ ;  /* 0x00000000000a7805 */ /* 0x000fe4000001ff00 */
[----:B------:R-:W-:-:S04]  /*30b0*/  CS2R R8, SRZ ;  /* 0x0000000000087805 */ /* 0x000fc8000001ff00 */
[----:B------:R-:W-:Y:S05]  /*30c0*/  @!P0 BRA `(.L_x_52) ;  /* 0x0000000000848947 */ /* 0x000fea0003800000 */
[----:B------:R-:W-:-:S13]  /*30d0*/  ISETP.NE.AND P2, PT, R102, 0x3, PT ;  /* 0x000000036600780c */ /* 0x000fda0003f45270 */
[----:B------:R-:W-:Y:S05]  /*30e0*/  @!P2 BRA `(.L_x_53) ;  /* 0x000000000004a947 */ /* 0x000fea0003800000 */
[----:B------:R-:W-:Y:S01]  /*30f0*/  BPT.TRAP 0x1 ;  /* 0x000000040000795c */ /* 0x000fe20000300000 */
.L_x_53:
[----:B------:R-:W-:Y:S01]  /*3100*/  SHF.L.U32 R4, R91, 0x1f, RZ ;  /* 0x0000001f5b047819 */ /* 0x000fe200000006ff */
[----:B------:R-:W-:Y:S01]  /*3110*/  BSSY B1, `(.L_x_54) ;  /* 0x0000005000017945 */ /* 0x000fe20003800000 */
[----:B------:R-:W-:Y:S02]  /*3120*/  IMAD.MOV.U32 R13, RZ, RZ, 0x1 ;  /* 0x00000001ff0d7424 */ /* 0x000fe400078e00ff */
[----:B------:R-:W1:Y:S01]  /*3130*/  SYNCS.PHASECHK.TRANS64.TRYWAIT P2, [UR51+0x40], R4 ;  /* 0x00004004ff0075a7 */ /* 0x000e620008040173 */
[----:B------:R-:W-:Y:S01]  /*3140*/  IMAD.MOV.U32 R6, RZ, RZ, RZ ;  /* 0x000000ffff067224 */ /* 0x000fe200078e00ff */
[----:B-1----:R-:W-:Y:S06]  /*3150*/  @!P2 BRA `(.L_x_55) ;  /* 0x0000005000f4a947 */ /* 0x002fec0003800000 */
.L_x_170:
[----:B------:R-:W-:Y:S05]  /*3160*/  BSYNC B1 ;  /* 0x0000000000017941 */ /* 0x000fea0003800000 */
.L_x_54:
[----:B-1----:R-:W-:Y:S02]  /*3170*/  CS2R R4, SRZ ;  /* 0x0000000000047805 */ /* 0x002fe4000001ff00 */
[----:B------:R-:W-:Y:S02]  /*3180*/  CS2R R10, SRZ ;  /* 0x00000000000a7805 */ /* 0x000fe4000001ff00 */
[----:B------:R-:W-:Y:S01]  /*3190*/  CS2R R8, SRZ ;  /* 0x0000000000087805 */ /* 0x000fe2000001ff00 */
[----:B------:R-:W-:Y:S06]  /*31a0*/  @P1 BRA `(.L_x_52) ;  /* 0x00000000004c1947 */ /* 0x000fec0003800000 */
[C---:B------:R-:W-:Y:S01]  /*31b0*/  IMAD.SHL.U32 R4, R18.reuse, 0x10, RZ ;  /* 0x0000001012047824 */ /* 0x040fe200078e00ff */
[----:B------:R-:W-:Y:S01]  /*31c0*/  SHF.R.U32.HI R7, RZ, 0x1, R18 ;  /* 0x00000001ff077819 */ /* 0x000fe20000011612 */
[C---:B------:R-:W-:Y:S01]  /*31d0*/  IMAD.SHL.U32 R5, R18.reuse, 0x20, RZ ;  /* 0x0000002012057824 */ /* 0x040fe200078e00ff */
[C---:B------:R-:W-:Y:S01]  /*31e0*/  LOP3.LUT P2, RZ, R18.reuse, 0x4, RZ, 0xc0, !PT ;  /* 0x0000000412ff7812 */ /* 0x040fe2000784c0ff */
[----:B------:R-:W-:Y:S01]  /*31f0*/  IMAD.SHL.U32 R9, R18, 0x4, RZ ;  /* 0x0000000412097824 */ /* 0x000fe200078e00ff */
[----:B------:R-:W-:Y:S01]  /*3200*/  LOP3.LUT R4, R4, 0xe00, RZ, 0xc0, !PT ;  /* 0x00000e0004047812 */ /* 0x000fe200078ec0ff */
[----:B------:R-:W-:Y:S05]  /*3210*/  WARPSYNC.ALL ;  /* 0x0000000000007948 */ /* 0x000fea0003800000 */
[----:B------:R-:W-:-:S02]  /*3220*/  LOP3.LUT R6, R5, 0xc0, RZ, 0xc0, !PT ;  /* 0x000000c005067812 */ /* 0x000fc400078ec0ff */
[----:B------:R-:W-:Y:S02]  /*3230*/  LOP3.LUT R4, R4, 0x20, R5, 0xf8, !PT ;  /* 0x0000002004047812 */ /* 0x000fe400078ef805 */
[----:B------:R-:W-:Y:S02]  /*3240*/  LOP3.LUT R6, R6, 0x8, R7, 0xf8, !PT ;  /* 0x0000000806067812 */ /* 0x000fe400078ef807 */
[----:B------:R-:W-:Y:S02]  /*3250*/  LOP3.LUT R4, R4, 0x100, R5, 0xf8, !PT ;  /* 0x0000010004047812 */ /* 0x000fe400078ef805 */
[----:B------:R-:W-:-:S04]  /*3260*/  LOP3.LUT R9, R6, 0x18, R9, 0x78, !PT ;  /* 0x0000001806097812 */ /* 0x000fc800078e7809 */
[----:B------:R-:W-:-:S04]  /*3270*/  LOP3.LUT R4, R4, R9, RZ, 0xfc, !PT ;  /* 0x0000000904047212 */ /* 0x000fc800078efcff */
[----:B------:R-:W-:-:S05]  /*3280*/  LEA R8, R4, UR51, 0x1 ;  /* 0x0000003304087c11 */ /* 0x000fca000f8e08ff */
[C---:B------:R-:W-:Y:S02]  /*3290*/  VIADD R5, R8.reuse, 0x200 ;  /* 0x0000020008057836 */ /* 0x040fe40000000000 */
[----:B------:R-:W-:Y:S02]  /*32a0*/  VIADD R4, R8, 0x220 ;  /* 0x0000022008047836 */ /* 0x000fe40000000000 */
[----:B------:R-:W-:Y:S01]  /*32b0*/  @P2 VIADD R4, R5, 0xffffffe0 ;  /* 0xffffffe005042836 */ /* 0x000fe20000000000 */
[----:B------:R-:W1:Y:S05]  /*32c0*/  LDSM.16.M88.4 R8, [R8+0x200] ;  /* 0x000200000808783b */ /* 0x000e6a0000000200 */
[----:B------:R-:W3:Y:S02]  /*32d0*/  LDSM.16.M88.4 R4, [R4] ;  /* 0x000000000404783b */ /* 0x000ee40000000200 */
.L_x_52:
[----:B------:R-:W-:Y:S05]  /*32e0*/  BSYNC B0 ;  /* 0x0000000000007941 */ /* 0x000fea0003800000 */
.L_x_51:
[C---:B------:R-:W-:Y:S01]  /*32f0*/  IMAD.SHL.U32 R107, R18.reuse, 0x20, RZ ;  /* 0x00000020126b7824 */ /* 0x040fe200078e00ff */
[----:B------:R-:W-:Y:S01]  /*3300*/  SHF.R.U32.HI R106, RZ, 0x1, R18 ;  /* 0x00000001ff6a7819 */ /* 0x000fe20000011612 */
[----:B------:R-:W-:Y:S01]  /*3310*/  IMAD.SHL.U32 R97, R18, 0x10, RZ ;  /* 0x0000001012617824 */ /* 0x000fe200078e00ff */
[----:B-1----:R-:W-:Y:S01]  /*3320*/  LOP3.LUT R99, R10, 0xffff0000, RZ, 0xc0, !PT ;  /* 0xffff00000a637812 */ /* 0x002fe200078ec0ff */
[----:B------:R-:W-:Y:S01]  /*3330*/  IMAD.U32 R15, R8, 0x10000, RZ ;  /* 0x00010000080f7824 */ /* 0x000fe200078e00ff */
[----:B------:R-:W-:Y:S01]  /*3340*/  LOP3.LUT R21, R107, 0xc0, RZ, 0xc0, !PT ;  /* 0x000000c06b157812 */ /* 0x000fe200078ec0ff */
[----:B------:R-:W-:Y:S01]  /*3350*/  IMAD.SHL.U32 R109, R18, 0x4, RZ ;  /* 0x00000004126d7824 */ /* 0x000fe200078e00ff */
[----:B---3--:R-:W-:Y:S01]  /*3360*/  LOP3.LUT R117, R6, 0xffff0000, RZ, 0xc0, !PT ;  /* 0xffff000006757812 */ /* 0x008fe200078ec0ff */
[----:B------:R-:W-:Y:S01]  /*3370*/  IMAD.U32 R23, R9, 0x10000, RZ ;  /* 0x0001000009177824 */ /* 0x000fe200078e00ff */
[----:B------:R-:W-:Y:S01]  /*3380*/  LOP3.LUT R106, R21, 0x8, R106, 0xf8, !PT ;  /* 0x00000008156a7812 */ /* 0x000fe200078ef86a */
[----:B------:R-:W-:Y:S01]  /*3390*/  IMAD.U32 R105, R11, 0x10000, RZ ;  /* 0x000100000b697824 */ /* 0x000fe200078e00ff */
[----:B------:R-:W-:Y:S01]  /*33a0*/  LOP3.LUT R21, R8, 0xffff0000, RZ, 0xc0, !PT ;  /* 0xffff000008157812 */ /* 0x000fe200078ec0ff */
[----:B------:R-:W-:Y:S01]  /*33b0*/  IMAD.U32 R115, R6, 0x10000, RZ ;  /* 0x0001000006737824 */ /* 0x000fe200078e00ff */
[----:B------:R-:W-:Y:S01]  /*33c0*/  LOP3.LUT R8, R97, 0xe00, RZ, 0xc0, !PT ;  /* 0x00000e0061087812 */ /* 0x000fe200078ec0ff */
[----:B------:R-:W-:Y:S01]  /*33d0*/  IMAD.U32 R111, R5, 0x10000, RZ ;  /* 0x00010000056f7824 */ /* 0x000fe200078e00ff */
[----:B------:R-:W-:Y:S01]  /*33e0*/  LOP3.LUT R123, R106, 0x18, R109, 0x78, !PT ;  /* 0x000000186a7b7812 */ /* 0x000fe200078e786d */
[----:B------:R-:W-:Y:S01]  /*33f0*/  IMAD.U32 R119, R7, 0x10000, RZ ;  /* 0x0001000007777824 */ /* 0x000fe200078e00ff */
[--C-:B------:R-:W-:Y:S01]  /*3400*/  LOP3.LUT R8, R8, 0x20, R107.reuse, 0xf8, !PT ;  /* 0x0000002008087812 */ /* 0x100fe200078ef86b */
[----:B-----5:R-:W-:Y:S01]  /*3410*/  FFMA R6, R93, R57, R20 ;  /* 0x000000395d067223 */ /* 0x020fe20000000014 */
[----:B------:R-:W-:Y:S01]  /*3420*/  LOP3.LUT R109, R4, 0xffff0000, RZ, 0xc0, !PT ;  /* 0xffff0000046d7812 */ /* 0x000fe200078ec0ff */
[----:B------:R-:W-:Y:S01]  /*3430*/  FMUL R21, R21, R98 ;  /* 0x0000006215157220 */ /* 0x000fe20000400000 */
[----:B------:R-:W-:Y:S01]  /*3440*/  LOP3.LUT R8, R8, 0x100, R107, 0xf8, !PT ;  /* 0x0000010008087812 */ /* 0x000fe200078ef86b */
[----:B------:R-:W-:Y:S01]  /*3450*/  IMAD.U32 R107, R4, 0x10000, RZ ;  /* 0x00010000046b7824 */ /* 0x000fe200078e00ff */
[----:B------:R-:W-:Y:S01]  /*3460*/  LOP3.LUT R4, R18, 0xff, RZ, 0xc0, !PT ;  /* 0x000000ff12047812 */ /* 0x000fe200078ec0ff */
[----:B------:R-:W-:Y:S01]  /*3470*/  FFMA R106, R93, R62, R100 ;  /* 0x0000003e5d6a7223 */ /* 0x000fe20000000064 */
[----:B------:R-:W-:Y:S01]  /*3480*/  LOP3.LUT R9, R9, 0xffff0000, RZ, 0xc0, !PT ;  /* 0xffff000009097812 */ /* 0x000fe200078ec0ff */
[----:B------:R-:W-:Y:S01]  /*3490*/  FMUL R23, R23, R98 ;  /* 0x0000006217177220 */ /* 0x000fe20000400000 */
[----:B------:R-:W-:Y:S01]  /*34a0*/  SHF.L.U32 R97, R10, 0x10, RZ ;  /* 0x000000100a617819 */ /* 0x000fe200000006ff */
[----:B------:R-:W-:Y:S01]  /*34b0*/  VIADD R4, R4, 0x1f ;  /* 0x0000001f04047836 */ /* 0x000fe20000000000 */
[----:B------:R-:W-:Y:S01]  /*34c0*/  LOP3.LUT R11, R11, 0xffff0000, RZ, 0xc0, !PT ;  /* 0xffff00000b0b7812 */ /* 0x000fe200078ec0ff */
[C---:B------:R-:W-:Y:S01]  /*34d0*/  FFMA R10, R93.reuse, R60, R20 ;  /* 0x0000003c5d0a7223 */ /* 0x040fe20000000014 */
[----:B------:R-:W-:Y:S01]  /*34e0*/  LOP3.LUT R123, R8, R123, RZ, 0xfc, !PT ;  /* 0x0000007b087b7212 */ /* 0x000fe200078efcff */
[C---:B------:R-:W-:Y:S01]  /*34f0*/  FFMA R8, R93.reuse, R58, R100 ;  /* 0x0000003a5d087223 */ /* 0x040fe20000000064 */
[----:B------:R-:W-:Y:S01]  /*3500*/  ISETP.GT.U32.AND P2, PT, R4, 0x3e, PT ;  /* 0x0000003e0400780c */ /* 0x000fe20003f44070 */
[----:B------:R-:W-:Y:S01]  /*3510*/  FFMA R4, R93, R56, R20 ;  /* 0x000000385d047223 */ /* 0x000fe20000000014 */
[----:B------:R-:W-:Y:S01]  /*3520*/  LOP3.LUT R113, R5, 0xffff0000, RZ, 0xc0, !PT ;  /* 0xffff000005717812 */ /* 0x000fe200078ec0ff */
[----:B------:R-:W-:Y:S01]  /*3530*/  FFMA R5, R93, R59, R100 ;  /* 0x0000003b5d057223 */ /* 0x000fe20000000064 */
[----:B------:R-:W-:Y:S01]  /*3540*/  LOP3.LUT R121, R7, 0xffff0000, RZ, 0xc0, !PT ;  /* 0xffff000007797812 */ /* 0x000fe200078ec0ff */
[----:B------:R-:W-:Y:S01]  /*3550*/  FFMA R7, R93, R61, R20 ;  /* 0x0000003d5d077223 */ /* 0x000fe20000000014 */
[-C--:B------:R-:W-:Y:S01]  /*3560*/  FMUL R56, R9, R98.reuse ;  /* 0x0000006209387220 */ /* 0x080fe20000400000 */
[-C--:B------:R-:W-:Y:S01]  /*3570*/  FMUL R57, R97, R98.reuse ;  /* 0x0000006261397220 */ /* 0x080fe20000400000 */
[----:B------:R-:W-:Y:S01]  /*3580*/  FMUL R58, R99, R98 ;  /* 0x00000062633a7220 */ /* 0x000fe20000400000 */
[C---:B------:R-:W-:Y:S01]  /*3590*/  FFMA R63, R93.reuse, R63, R100 ;  /* 0x0000003f5d3f7223 */ /* 0x040fe20000000064 */
[C-C-:B------:R-:W-:Y:S01]  /*35a0*/  FFMA R64, R93.reuse, R64, R20.reuse ;  /* 0x000000405d407223 */ /* 0x140fe20000000014 */
[----:B------:R-:W-:Y:S01]  /*35b0*/  FFMA R65, R93, R65, R20 ;  /* 0x000000415d417223 */ /* 0x000fe20000000014 */
[-C--:B------:R-:W-:Y:S01]  /*35c0*/  FMUL R15, R15, R98.reuse ;  /* 0x000000620f0f7220 */ /* 0x080fe20000400000 */
[-C--:B------:R-:W-:Y:S01]  /*35d0*/  FMUL R59, R105, R98.reuse ;  /* 0x00000062693b7220 */ /* 0x080fe20000400000 */
[-C--:B------:R-:W-:Y:S01]  /*35e0*/  FMUL R60, R11, R98.reuse ;  /* 0x000000620b3c7220 */ /* 0x080fe20000400000 */
[-C--:B------:R-:W-:Y:S01]  /*35f0*/  FMUL R61, R107, R98.reuse ;  /* 0x000000626b3d7220 */ /* 0x080fe20000400000 */
[----:B------:R-:W-:Y:S01]  /*3600*/  FMUL R62, R109, R98 ;  /* 0x000000626d3e7220 */ /* 0x000fe20000400000 */
[----:B------:R-:W-:Y:S01]  /*3610*/  FADD R9, R6, R21 ;  /* 0x0000001506097221 */ /* 0x000fe20000000000 */
        /* <DEDUP_REMOVED lines=9> */
[----:B------:R-:W-:Y:S01]  /*36b0*/  F2FP.BF16.F32.PACK_AB R5, R5, R8 ;  /* 0x000000080505723e */ /* 0x000fe200000010ff */
[--C-:B------:R-:W-:Y:S01]  /*36c0*/  FFMA R10, R93, R66, R100.reuse ;  /* 0x000000425d0a7223 */ /* 0x100fe20000000064 */
[----:B------:R-:W-:Y:S01]  /*36d0*/  F2FP.BF16.F32.PACK_AB R6, R7, R6 ;  /* 0x000000060706723e */ /* 0x000fe200000010ff */
[----:B------:R-:W-:Y:S01]  /*36e0*/  FMUL R66, R113, R98 ;  /* 0x0000006271427220 */ /* 0x000fe20000400000 */
[----:B------:R-:W-:Y:S01]  /*36f0*/  F2FP.BF16.F32.PACK_AB R4, R9, R4 ;  /* 0x000000040904723e */ /* 0x000fe200000010ff */
[--C-:B------:R-:W-:Y:S01]  /*3700*/  FFMA R9, R93, R67, R100.reuse ;  /* 0x000000435d097223 */ /* 0x100fe20000000064 */
[----:B------:R-:W-:Y:S01]  /*3710*/  F2FP.BF16.F32.PACK_AB R7, R63, R106 ;  /* 0x0000006a3f07723e */ /* 0x000fe200000010ff */
[----:B------:R-:W-:Y:S01]  /*3720*/  FFMA R63, R93, R70, R100 ;  /* 0x000000465d3f7223 */ /* 0x000fe20000000064 */
[----:B------:R-:W-:Y:S01]  /*3730*/  F2FP.BF16.F32.PACK_AB R8, R65, R64 ;  /* 0x000000404108723e */ /* 0x000fe200000010ff */
[----:B------:R-:W-:Y:S01]  /*3740*/  FMUL R65, R111, R98 ;  /* 0x000000626f417220 */ /* 0x000fe20000400000 */
[C-C-:B------:R-:W-:Y:S01]  /*3750*/  FFMA R64, R93.reuse, R68, R20.reuse ;  /* 0x000000445d407223 */ /* 0x140fe20000000014 */
[----:B------:R-:W-:Y:S01]  /*3760*/  FFMA R11, R93, R69, R20 ;  /* 0x000000455d0b7223 */ /* 0x000fe20000000014 */
[-C--:B------:R-:W-:Y:S01]  /*3770*/  FMUL R67, R115, R98.reuse ;  /* 0x0000006273437220 */ /* 0x080fe20000400000 */
[----:B------:R-:W-:Y:S01]  /*3780*/  FMUL R70, R117, R98 ;  /* 0x0000006275467220 */ /* 0x000fe20000400000 */
[----:B------:R-:W-:Y:S01]  /*3790*/  FFMA R106, R93, R71, R100 ;  /* 0x000000475d6a7223 */ /* 0x000fe20000000064 */
[----:B------:R-:W-:-:S02]  /*37a0*/  IMAD.MOV.U32 R97, RZ, RZ, 0x20 ;  /* 0x00000020ff617424 */ /* 0x000fc400078e00ff */
[-C--:B------:R-:W-:Y:S01]  /*37b0*/  FMUL R68, R119, R98.reuse ;  /* 0x0000006277447220 */ /* 0x080fe20000400000 */
[----:B------:R-:W-:Y:S01]  /*37c0*/  FMUL R69, R121, R98 ;  /* 0x0000006279457220 */ /* 0x000fe20000400000 */
[----:B------:R-:W-:Y:S01]  /*37d0*/  LOP3.LUT P3, RZ, R18, 0x4, RZ, 0xc0, !PT ;  /* 0x0000000412ff7812 */ /* 0x000fe2000786c0ff */
[----:B------:R-:W-:Y:S01]  /*37e0*/  FADD R10, R10, R65 ;  /* 0x000000410a0a7221 */ /* 0x000fe20000000000 */
[----:B------:R-:W-:Y:S01]  /*37f0*/  FADD R9, R9, R66 ;  /* 0x0000004209097221 */ /* 0x000fe20000000000 */
[----:B------:R-:W-:Y:S01]  /*3800*/  FADD R71, R64, R67 ;  /* 0x0000004340477221 */ /* 0x000fe20000000000 */
[----:B------:R-:W-:Y:S01]  /*3810*/  FADD R108, R11, R70 ;  /* 0x000000460b6c7221 */ /* 0x000fe20000000000 */
[----:B------:R-:W-:Y:S01]  /*3820*/  FADD R11, R63, R68 ;  /* 0x000000443f0b7221 */ /* 0x000fe20000000000 */
[----:B------:R-:W-:Y:S01]  /*3830*/  FADD R106, R106, R69 ;  /* 0x000000456a6a7221 */ /* 0x000fe20000000000 */
[----:B------:R-:W-:Y:S01]  /*3840*/  SEL R63, R97, 0xffffffe0, !P3 ;  /* 0xffffffe0613f7807 */ /* 0x000fe20005800000 */
[----:B------:R-:W-:Y:S05]  /*3850*/  WARPSYNC.ALL ;  /* 0x0000000000007948 */ /* 0x000fea0003800000 */
[----:B------:R-:W-:Y:S01]  /*3860*/  LEA R64, R123, UR51, 0x1 ;  /* 0x000000337b407c11 */ /* 0x000fe2000f8e08ff */
[----:B------:R-:W-:Y:S01]  /*3870*/  BSSY B0, `(.L_x_56) ;  /* 0x0000015000007945 */ /* 0x000fe20003800000 */
[----:B------:R-:W-:-:S02]  /*3880*/  F2FP.BF16.F32.PACK_AB R9, R9, R10 ;  /* 0x0000000a0909723e */ /* 0x000fc400000010ff */
[----:B------:R-:W-:Y:S01]  /*3890*/  F2FP.BF16.F32.PACK_AB R10, R108, R71 ;  /* 0x000000476c0a723e */ /* 0x000fe200000010ff */
[----:B------:R1:W-:Y:S01]  /*38a0*/  STSM.16.M88.4 [R64+0x200], R4 ;  /* 0x0002000440007844 */ /* 0x0003e20000000200 */
[----:B------:R-:W-:Y:S02]  /*38b0*/  F2FP.BF16.F32.PACK_AB R11, R106, R11 ;  /* 0x0000000b6a0b723e */ /* 0x000fe400000010ff */
[----:B------:R-:W-:-:S05]  /*38c0*/  IADD3 R71, R63, 0x200, R64 ;  /* 0x000002003f477810 */ /* 0x000fca0007ffe040 */
[----:B------:R1:W-:Y:S01]  /*38d0*/  STSM.16.M88.4 [R71], R8 ;  /* 0x0000000847007844 */ /* 0x0003e20000000200 */
[----:B------:R-:W-:Y:S01]  /*38e0*/  @!PT LDS RZ, [RZ] ;  /* 0x00000000fffff984 */ /* 0x000fe20000000800 */
[----:B------:R-:W-:Y:S01]  /*38f0*/  @!PT LDS RZ, [RZ] ;  /* 0x00000000fffff984 */ /* 0x000fe20000000800 */
[----:B------:R-:W-:Y:S01]  /*3900*/  @!PT LDS RZ, [RZ] ;  /* 0x00000000fffff984 */ /* 0x000fe20000000800 */
[----:B------:R-:W-:Y:S01]  /*3910*/  @!PT LDS RZ, [RZ] ;  /* 0x00000000fffff984 */ /* 0x000fe20000000800 */
[----:B------:R3:W-:Y:S06]  /*3920*/  MEMBAR.ALL.CTA ;  /* 0x0000000000007992 */ /* 0x0007ec0000008000 */
[----:B---3--:R-:W3:Y:S02]  /*3930*/  FENCE.VIEW.ASYNC.S ;  /* 0x00000000000073c6 */ /* 0x008ee40000000000 */
[----:B---3--:R-:W-:Y:S06]  /*3940*/  BAR.SYNC.DEFER_BLOCKING 0x1, 0x100 ;  /* 0x0044000000007b1d */ /* 0x008fec0000010000 */
[----:B------:R-:W-:Y:S05]  /*3950*/  @P2 BRA `(.L_x_57) ;  /* 0x0000000000182947 */ /* 0x000fea0003800000 */
[----:B------:R-:W-:Y:S02]  /*3960*/  UIADD3 UR4, UP0, UR54, 0x4f0, URZ ;  /* 0x000004f036047890 */ /* 0x000fe4000ff1e03f */
[----:B------:R-:W-:Y:S02]  /*3970*/  UIADD3 UR44, UR51, 0x200, URZ ;  /* 0x00000200332c7890 */ /* 0x000fe4000fffe03f */
[----:B------:R-:W-:-:S09]  /*3980*/  UIADD3.X UR5, URZ, UR55, URZ, UP0, !UPT ;  /* 0x000000373f057290 */ /* 0x000fd200087fe43f */
[----:B------:R3:W-:Y:S01]  /*3990*/  UTMASTG.3D [UR44], [UR4] ;  /* 0x0000002c040073b5 */ /* 0x0007e20008010000 */
[----:B------:R0:W-:Y:S01]  /*39a0*/  UTMACMDFLUSH ;  /* 0x00000000000079b7 */ /* 0x0001e20000000000 */
[----:B---3--:R-:W-:-:S04]  /*39b0*/  DEPBAR.LE SB0, 0x1 ;  /* 0x000080400000791a */ /* 0x008fc80000000000 */
.L_x_57:
[----:B------:R-:W-:Y:S05]  /*39c0*/  BSYNC B0 ;  /* 0x0000000000007941 */ /* 0x000fea0003800000 */
.L_x_56:
[----:B------:R-:W-:Y:S01]  /*39d0*/  BAR.SYNC.DEFER_BLOCKING 0x1, 0x100 ;  /* 0x0044000000007b1d */ /* 0x000fe20000010000 */
[----:B------:R-:W-:-:S13]  /*39e0*/  ISETP.NE.AND P3, PT, RZ, UR42, PT ;  /* 0x0000002aff007c0c */ /* 0x000fda000bf65270 */
[----:B------:R-:W-:Y:S05]  /*39f0*/  @!P3 BRA `(.L_x_58) ;  /* 0x000000000034b947 */ /* 0x000fea0003800000 */
[----:B------:R-:W-:Y:S04]  /*3a00*/  BSSY B0, `(.L_x_59) ;  /* 0x0000009000007945 */ /* 0x000fe80003800000 */
[----:B------:R-:W-:Y:S05]  /*3a10*/  @!P0 BRA `(.L_x_60) ;  /* 0x00000000001c8947 */ /* 0x000fea0003800000 */
[----:B------:R-:W-:-:S13]  /*3a20*/  ISETP.NE.AND P3, PT, R102, 0x3, PT ;  /* 0x000000036600780c */ /* 0x000fda0003f65270 */
[----:B------:R-:W-:Y:S05]  /*3a30*/  @!P3 BRA `(.L_x_61) ;  /* 0x000000000004b947 */ /* 0x000fea0003800000 */
[----:B------:R-:W-:Y:S01]  /*3a40*/  BPT.TRAP 0x1 ;  /* 0x000000040000795c */ /* 0x000fe20000300000 */
.L_x_61:
[----:B------:R-:W-:-:S04]  /*3a50*/  ULEA UR4, UR39, UR51, 0x3 ;  /* 0x0000003327047291 */ /* 0x000fc8000f8e183f */
[----:B------:R-:W-:-:S04]  /*3a60*/  UIADD3 UR4, UR4, 0x60, URZ ;  /* 0x0000006004047890 */ /* 0x000fc8000fffe03f */
[----:B------:R-:W-:-:S09]  /*3a70*/  UPRMT UR4, UR50, 0x654, UR4 ;  /* 0x0000065432047896 */ /* 0x000fd20008000004 */
[----:B------:R-:W-:Y:S03]  /*3a80*/  SYNCS.ARRIVE.TRANS64.RED.A1T0 RZ, [UR4], RZ ;  /* 0x000000ffffff79a7 */ /* 0x000fe60008100404 */
.L_x_60:
[----:B------:R-:W-:Y:S05]  /*3a90*/  BSYNC B0 ;  /* 0x0000000000007941 */ /* 0x000fea0003800000 */
.L_x_59:
[----:B------:R-:W-:-:S04]  /*3aa0*/  UIADD3 UR39, UR39, 0x1, URZ ;  /* 0x0000000127277890 */ /* 0x000fc8000fffe03f */
[----:B------:R-:W-:-:S04]  /*3ab0*/  UISETP.NE.AND UP0, UPT, UR39, 0x4, UPT ;  /* 0x000000042700788c */ /* 0x000fc8000bf05270 */
[----:B------:R-:W-:-:S12]  /*3ac0*/  USEL UR39, UR39, URZ, UP0 ;  /* 0x0000003f27277287 */ /* 0x000fd80008000000 */
.L_x_58:
[----:B------:R-:W-:Y:S04]  /*3ad0*/  BSSY B0, `(.L_x_62) ;  /* 0x0000032000007945 */ /* 0x000fe80003800000 */
[----:B------:R-:W-:Y:S05]  /*3ae0*/  @!P0 BRA `(.L_x_63) ;  /* 0x0000000000c08947 */ /* 0x000fea0003800000 */
[----:B------:R-:W-:-:S13]  /*3af0*/  ISETP.NE.AND P3, PT, R102, 0x3, PT ;  /* 0x000000036600780c */ /* 0x000fda0003f65270 */
[----:B------:R-:W-:Y:S05]  /*3b00*/  @!P3 BRA `(.L_x_64) ;  /* 0x000000000004b947 */ /* 0x000fea0003800000 */
[----:B------:R-:W-:Y:S01]  /*3b10*/  BPT.TRAP 0x1 ;  /* 0x000000040000795c */ /* 0x000fe20000300000 */
.L_x_64:
[----:B-1----:R-:W-:Y:S01]  /*3b20*/  LEA R4, R13, UR51, 0x3 ;  /* 0x000000330d047c11 */ /* 0x002fe2000f8e18ff */
[----:B------:R-:W-:Y:S01]  /*3b30*/  BSSY B1, `(.L_x_65) ;  /* 0x0000004000017945 */ /* 0x000fe20003800000 */
[----:B------:R-:W-:-:S04]  /*3b40*/  SHF.L.U32 R5, R91, 0x1f, RZ ;  /* 0x0000001f5b057819 */ /* 0x000fc800000006ff */
[----:B------:R-:W1:Y:S02]  /*3b50*/  SYNCS.PHASECHK.TRANS64.TRYWAIT P3, [R4+URZ+0x40], R5 ;  /* 0x00004005040075a7 */ /* 0x000e64000806017f */
[----:B-1----:R-:W-:Y:S05]  /*3b60*/  @!P3 BRA `(.L_x_66) ;  /* 0x000000480088b947 */ /* 0x002fea0003800000 */
.L_x_171:
[----:B------:R-:W-:Y:S05]  /*3b70*/  BSYNC B1 ;  /* 0x0000000000017941 */ /* 0x000fea0003800000 */
.L_x_65:
[----:B------:R-:W-:Y:S05]  /*3b80*/  @P1 BRA `(.L_x_67) ;  /* 0x0000000000941947 */ /* 0x000fea0003800000 */
[----:B------:R-:W-:Y:S01]  /*3b90*/  IMAD R8, R13, 0x2000, R64 ;  /* 0x000020000d087824 */ /* 0x000fe200078e0240 */
[----:B------:R-:W-:Y:S05]  /*3ba0*/  WARPSYNC.ALL ;  /* 0x0000000000007948 */ /* 0x000fea0003800000 */
[----:B-1----:R-:W-:Y:S01]  /*3bb0*/  IMAD.IADD R4, R63, 0x1, R8 ;  /* 0x000000013f047824 */ /* 0x002fe200078e0208 */
[----:B------:R-:W1:Y:S05]  /*3bc0*/  LDSM.16.M88.4 R56, [R8+0x200] ;  /* 0x000200000838783b */ /* 0x000e6a0000000200 */
[----:B------:R-:W3:Y:S01]  /*3bd0*/  LDSM.16.M88.4 R4, [R4+0x200] ;  /* 0x000200000404783b */ /* 0x000ee20000000200 */
[C---:B-1----:R-:W-:Y:S01]  /*3be0*/  IMAD.U32 R23, R57.reuse, 0x10000, RZ ;  /* 0x0001000039177824 */ /* 0x042fe200078e00ff */
[----:B------:R-:W-:Y:S01]  /*3bf0*/  LOP3.LUT R57, R57, 0xffff0000, RZ, 0xc0, !PT ;  /* 0xffff000039397812 */ /* 0x000fe200078ec0ff */
[C---:B------:R-:W-:Y:S01]  /*3c00*/  IMAD.U32 R61, R59.reuse, 0x10000, RZ ;  /* 0x000100003b3d7824 */ /* 0x040fe200078e00ff */
[----:B------:R-:W-:Y:S01]  /*3c10*/  LOP3.LUT R65, R59, 0xffff0000, RZ, 0xc0, !PT ;  /* 0xffff00003b417812 */ /* 0x000fe200078ec0ff */
[----:B------:R-:W-:Y:S01]  /*3c20*/  IMAD.U32 R15, R56, 0x10000, RZ ;  /* 0x00010000380f7824 */ /* 0x000fe200078e00ff */
[----:B---3--:R-:W-:Y:S01]  /*3c30*/  LOP3.LUT R69, R4, 0xffff0000, RZ, 0xc0, !PT ;  /* 0xffff000004457812 */ /* 0x008fe200078ec0ff */
[----:B------:R-:W-:Y:S01]  /*3c40*/  IMAD.U32 R71, R5, 0x10000, RZ ;  /* 0x0001000005477824 */ /* 0x000fe200078e00ff */
[----:B------:R-:W-:Y:S01]  /*3c50*/  LOP3.LUT R21, R56, 0xffff0000, RZ, 0xc0, !PT ;  /* 0xffff000038157812 */ /* 0x000fe200078ec0ff */
[----:B------:R-:W-:Y:S01]  /*3c60*/  IMAD.U32 R105, R7, 0x10000, RZ ;  /* 0x0001000007697824 */ /* 0x000fe200078e00ff */
[----:B------:R-:W-:Y:S01]  /*3c70*/  LOP3.LUT R11, R58, 0xffff0000, RZ, 0xc0, !PT ;  /* 0xffff00003a0b7812 */ /* 0x000fe200078ec0ff */
[----:B------:R-:W-:Y:S01]  /*3c80*/  IMAD.U32 R67, R4, 0x10000, RZ ;  /* 0x0001000004437824 */ /* 0x000fe200078e00ff */
[----:B------:R-:W-:Y:S01]  /*3c90*/  LOP3.LUT R5, R5, 0xffff0000, RZ, 0xc0, !PT ;  /* 0xffff000005057812 */ /* 0x000fe200078ec0ff */
[----:B------:R-:W-:Y:S01]  /*3ca0*/  IMAD.U32 R9, R58, 0x10000, RZ ;  /* 0x000100003a097824 */ /* 0x000fe200078e00ff */
[C---:B------:R-:W-:Y:S01]  /*3cb0*/  LOP3.LUT R99, R6.reuse, 0xffff0000, RZ, 0xc0, !PT ;  /* 0xffff000006637812 */ /* 0x040fe200078ec0ff */
[----:B------:R-:W-:Y:S01]  /*3cc0*/  IMAD.U32 R97, R6, 0x10000, RZ ;  /* 0x0001000006617824 */ /* 0x000fe200078e00ff */
[----:B------:R-:W-:Y:S01]  /*3cd0*/  LOP3.LUT R7, R7, 0xffff0000, RZ, 0xc0, !PT ;  /* 0xffff000007077812 */ /* 0x000fe200078ec0ff */
[-C--:B------:R-:W-:Y:S01]  /*3ce0*/  FMUL R59, R61, R98.reuse ;  /* 0x000000623d3b7220 */ /* 0x080fe20000400000 */
        /* <DEDUP_REMOVED lines=14> */
[----:B------:R-:W-:-:S07]  /*3dd0*/  FMUL R69, R7, R98 ;  /* 0x0000006207457220 */ /* 0x000fce0000400000 */
.L_x_67:
[----:B------:R-:W-:-:S07]  /*3de0*/  IADD3 R13, R13, 0x1, RZ ;  /* 0x000000010d0d7810 */ /* 0x000fce0007ffe0ff */
.L_x_63:
[----:B------:R-:W-:Y:S05]  /*3df0*/  BSYNC B0 ;  /* 0x0000000000007941 */ /* 0x000fea0003800000 */
.L_x_62:
[C-C-:B------:R-:W-:Y:S01]  /*3e00*/  FFMA R24, R93.reuse, R24, R14.reuse ;  /* 0x000000185d187223 */ /* 0x140fe2000000000e */
[C---:B-1----:R-:W-:Y:S01]  /*3e10*/  FFMA R4, R93.reuse, R25, R14 ;  /* 0x000000195d047223 */ /* 0x042fe2000000000e */
[C-C-:B------:R-:W-:Y:S01]  /*3e20*/  FFMA R26, R93.reuse, R26, R12.reuse ;  /* 0x0000001a5d1a7223 */ /* 0x140fe2000000000c */
[----:B------:R-:W-:Y:S01]  /*3e30*/  FFMA R27, R93, R27, R12 ;  /* 0x0000001b5d1b7223 */ /* 0x000fe2000000000c */
[----:B------:R-:W-:Y:S01]  /*3e40*/  FADD R24, R15, R24 ;  /* 0x000000180f187221 */ /* 0x000fe20000000000 */
[----:B------:R-:W-:Y:S01]  /*3e50*/  FADD R5, R21, R4 ;  /* 0x0000000415057221 */ /* 0x000fe20000000000 */
[C-C-:B------:R-:W-:Y:S01]  /*3e60*/  FFMA R28, R93.reuse, R28, R14.reuse ;  /* 0x0000001c5d1c7223 */ /* 0x140fe2000000000e */
[C---:B------:R-:W-:Y:S01]  /*3e70*/  FFMA R29, R93.reuse, R29, R14 ;  /* 0x0000001d5d1d7223 */ /* 0x040fe2000000000e */
[C-C-:B------:R-:W-:Y:S01]  /*3e80*/  FFMA R30, R93.reuse, R30, R12.reuse ;  /* 0x0000001e5d1e7223 */ /* 0x140fe2000000000c */
[C-C-:B------:R-:W-:Y:S01]  /*3e90*/  FFMA R31, R93.reuse, R31, R12.reuse ;  /* 0x0000001f5d1f7223 */ /* 0x140fe2000000000c */
[C-C-:B------:R-:W-:Y:S01]  /*3ea0*/  FFMA R34, R93.reuse, R34, R12.reuse ;  /* 0x000000225d227223 */ /* 0x140fe2000000000c */
[C-C-:B------:R-:W-:Y:S01]  /*3eb0*/  FFMA R35, R93.reuse, R35, R12.reuse ;  /* 0x000000235d237223 */ /* 0x140fe2000000000c */
[C-C-:B------:R-:W-:Y:S01]  /*3ec0*/  FFMA R7, R93.reuse, R38, R12.reuse ;  /* 0x000000265d077223 */ /* 0x140fe2000000000c */
[C---:B------:R-:W-:Y:S01]  /*3ed0*/  FFMA R8, R93.reuse, R39, R12 ;  /* 0x000000275d087223 */ /* 0x040fe2000000000c */
[C-C-:B------:R-:W-:Y:S01]  /*3ee0*/  FFMA R32, R93.reuse, R32, R14.reuse ;  /* 0x000000205d207223 */ /* 0x140fe2000000000e */
[C-C-:B------:R-:W-:Y:S01]  /*3ef0*/  FFMA R33, R93.reuse, R33, R14.reuse ;  /* 0x000000215d217223 */ /* 0x140fe2000000000e */
[C-C-:B------:R-:W-:Y:S01]  /*3f00*/  FFMA R36, R93.reuse, R36, R14.reuse ;  /* 0x000000245d247223 */ /* 0x140fe2000000000e */
[----:B------:R-:W-:Y:S01]  /*3f10*/  FFMA R37, R93, R37, R14 ;  /* 0x000000255d257223 */ /* 0x000fe2000000000e */
[----:B------:R-:W-:Y:S01]  /*3f20*/  F2FP.BF16.F32.PACK_AB R4, R5, R24 ;  /* 0x000000180504723e */ /* 0x000fe200000010ff */
        /* <DEDUP_REMOVED lines=15> */
[----:B------:R-:W-:Y:S05]  /*4020*/  WARPSYNC.ALL ;  /* 0x0000000000007948 */ /* 0x000fea0003800000 */
[----:B------:R-:W-:Y:S01]  /*4030*/  F2FP.BF16.F32.PACK_AB R6, R29, R6 ;  /* 0x000000061d06723e */ /* 0x000fe200000010ff */
[----:B------:R-:W-:Y:S01]  /*4040*/  BSSY B0, `(.L_x_68) ;  /* 0x000001a000007945 */ /* 0x000fe20003800000 */
[----:B------:R-:W-:-:S02]  /*4050*/  F2FP.BF16.F32.PACK_AB R7, R31, R30 ;  /* 0x0000001e1f07723e */ /* 0x000fc400000010ff */
[----:B------:R-:W-:Y:S02]  /*4060*/  F2FP.BF16.F32.PACK_AB R9, R10, R9 ;  /* 0x000000090a09723e */ /* 0x000fe400000010ff */
[----:B------:R-:W-:Y:S01]  /*4070*/  F2FP.BF16.F32.PACK_AB R11, R24, R11 ;  /* 0x0000000b180b723e */ /* 0x000fe200000010ff */
[----:B------:R1:W-:Y:S01]  /*4080*/  STSM.16.M88.4 [R64+0x2200], R4 ;  /* 0x0022000440007844 */ /* 0x0003e20000000200 */
[----:B------:R-:W-:Y:S02]  /*4090*/  F2FP.BF16.F32.PACK_AB R8, R33, R32 ;  /* 0x000000202108723e */ /* 0x000fe400000010ff */
        /* <DEDUP_REMOVED lines=13> */
[----:B------:R-:W-:Y:S02]  /*4170*/  UIADD3 UR4, UR51, 0x2200, URZ ;  /* 0x0000220033047890 */ /* 0x000fe4000fffe03f */
[----:B------:R-:W-:Y:S01]  /*4180*/  UIADD3.X UR9, URZ, UR55, URZ, UP0, !UPT ;  /* 0x000000373f097290 */ /* 0x000fe200087fe43f */
[----:B------:R-:W-:Y:S01]  /*4190*/  UMOV UR5, UR45 ;  /* 0x0000002d00057c82 */ /* 0x000fe20008000000 */
[----:B------:R-:W-:-:S07]  /*41a0*/  UMOV UR7, UR47 ;  /* 0x0000002f00077c82 */ /* 0x000fce0008000000 */
[----:B------:R3:W-:Y:S01]  /*41b0*/  UTMASTG.3D [UR4], [UR8] ;  /* 0x00000004080073b5 */ /* 0x0007e20008010000 */
[----:B------:R0:W-:Y:S01]  /*41c0*/  UTMACMDFLUSH ;  /* 0x00000000000079b7 */ /* 0x0001e20000000000 */
[----:B---3--:R-:W-:-:S04]  /*41d0*/  DEPBAR.LE SB0, 0x1 ;  /* 0x000080400000791a */ /* 0x008fc80000000000 */
.L_x_69:
[----:B------:R-:W-:Y:S05]  /*41e0*/  BSYNC B0 ;  /* 0x0000000000007941 */ /* 0x000fea0003800000 */
.L_x_68:
[----:B------:R-:W-:Y:S06]  /*41f0*/  BAR.SYNC.DEFER_BLOCKING 0x1, 0x100 ;  /* 0x0044000000007b1d */ /* 0x000fec0000010000 */
[----:B------:R-:W-:Y:S04]  /*4200*/  BSSY B0, `(.L_x_70) ;  /* 0x0000009000007945 */ /* 0x000fe80003800000 */
[----:B------:R-:W-:Y:S05]  /*4210*/  @!P0 BRA `(.L_x_71) ;  /* 0x00000000001c8947 */ /* 0x000fea0003800000 */
[----:B------:R-:W-:-:S13]  /*4220*/  ISETP.NE.AND P3, PT, R102, 0x3, PT ;  /* 0x000000036600780c */ /* 0x000fda0003f65270 */
[----:B------:R-:W-:Y:S05]  /*4230*/  @!P3 BRA `(.L_x_72) ;  /* 0x000000000004b947 */ /* 0x000fea0003800000 */
[----:B------:R-:W-:Y:S01]  /*4240*/  BPT.TRAP 0x1 ;  /* 0x000000040000795c */ /* 0x000fe20000300000 */
.L_x_72:
[----:B------:R-:W-:-:S04]  /*4250*/  ULEA UR4, UR39, UR51, 0x3 ;  /* 0x0000003327047291 */ /* 0x000fc8000f8e183f */
[----:B------:R-:W-:-:S04]  /*4260*/  UIADD3 UR4, UR4, 0x60, URZ ;  /* 0x0000006004047890 */ /* 0x000fc8000fffe03f */
[----:B------:R-:W-:-:S09]  /*4270*/  UPRMT UR4, UR50, 0x654, UR4 ;  /* 0x0000065432047896 */ /* 0x000fd20008000004 */
[----:B------:R-:W-:Y:S03]  /*4280*/  SYNCS.ARRIVE.TRANS64.RED.A1T0 RZ, [UR4], RZ ;  /* 0x000000ffffff79a7 */ /* 0x000fe60008100404 */
.L_x_71:
[----:B------:R-:W-:Y:S05]  /*4290*/  BSYNC B0 ;  /* 0x0000000000007941 */ /* 0x000fea0003800000 */
.L_x_70:
[----:B------:R-:W-:Y:S01]  /*42a0*/  UIADD3 UR39, UR39, 0x1, URZ ;  /* 0x0000000127277890 */ /* 0x000fe2000fffe03f */
[----:B------:R-:W-:Y:S01]  /*42b0*/  BSSY B0, `(.L_x_73) ;  /* 0x0000039000007945 */ /* 0x000fe20003800000 */
[----:B-1----:R-:W-:Y:S02]  /*42c0*/  IMAD.MOV.U32 R24, RZ, RZ, R91 ;  /* 0x000000ffff187224 */ /* 0x002fe400078e005b */
[----:B------:R-:W-:-:S04]  /*42d0*/  UISETP.NE.AND UP0, UPT, UR39, 0x4, UPT ;  /* 0x000000042700788c */ /* 0x000fc8000bf05270 */
[----:B------:R-:W-:Y:S01]  /*42e0*/  USEL UR39, UR39, URZ, UP0 ;  /* 0x0000003f27277287 */ /* 0x000fe20008000000 */
[----:B------:R-:W-:Y:S11]  /*42f0*/  @!P0 BRA `(.L_x_74) ;  /* 0x0000000000d08947 */ /* 0x000ff60003800000 */
[----:B------:R-:W-:-:S13]  /*4300*/  ISETP.NE.AND P3, PT, R102, 0x3, PT ;  /* 0x000000036600780c */ /* 0x000fda0003f65270 */
[----:B------:R-:W-:Y:S05]  /*4310*/  @!P3 BRA `(.L_x_75) ;  /* 0x000000000004b947 */ /* 0x000fea0003800000 */
[----:B------:R-:W-:Y:S01]  /*4320*/  BPT.TRAP 0x1 ;  /* 0x000000040000795c */ /* 0x000fe20000300000 */
.L_x_75:
[C---:B------:R-:W-:Y:S01]  /*4330*/  LEA R4, R13.reuse, UR51, 0x3 ;  /* 0x000000330d047c11 */ /* 0x040fe2000f8e18ff */
[----:B------:R-:W-:Y:S01]  /*4340*/  VIADD R28, R13, 0x1 ;  /* 0x000000010d1c7836 */ /* 0x000fe20000000000 */
[----:B------:R-:W-:Y:S01]  /*4350*/  SHF.L.U32 R5, R91, 0x1f, RZ ;  /* 0x0000001f5b057819 */ /* 0x000fe200000006ff */
[----:B------:R-:W-:Y:S03]  /*4360*/  BSSY B1, `(.L_x_76) ;  /* 0x0000005000017945 */ /* 0x000fe60003800000 */
[----:B------:R-:W1:Y:S01]  /*4370*/  SYNCS.PHASECHK.TRANS64.TRYWAIT P3, [R4+URZ+0x40], R5 ;  /* 0x00004005040075a7 */ /* 0x000e62000806017f */
[----:B------:R-:W-:-:S04]  /*4380*/  ISETP.NE.AND P4, PT, R28, 0x4, PT ;  /* 0x000000041c00780c */ /* 0x000fc80003f85270 */
[----:B------:R-:W-:Y:S01]  /*4390*/  SEL R8, RZ, 0x1, P4 ;  /* 0x00000001ff087807 */ /* 0x000fe20002000000 */
[----:B-1----:R-:W-:Y:S08]  /*43a0*/  @!P3 BRA `(.L_x_77) ;  /* 0x00000040008cb947 */ /* 0x002ff00003800000 */
.L_x_172:
[----:B------:R-:W-:Y:S05]  /*43b0*/  BSYNC B1 ;  /* 0x0000000000017941 */ /* 0x000fea0003800000 */
.L_x_76:
[----:B------:R-:W-:Y:S05]  /*43c0*/  @P1 BRA `(.L_x_78) ;  /* 0x0000000000941947 */ /* 0x000fea0003800000 */
[----:B------:R-:W-:Y:S01]  /*43d0*/  IMAD R10, R13, 0x2000, R64 ;  /* 0x000020000d0a7824 */ /* 0x000fe200078e0240 */
[----:B------:R-:W-:Y:S05]  /*43e0*/  WARPSYNC.ALL ;  /* 0x0000000000007948 */ /* 0x000fea0003800000 */
[----:B------:R-:W-:Y:S01]  /*43f0*/  IMAD.IADD R24, R63, 0x1, R10 ;  /* 0x000000013f187824 */ /* 0x000fe200078e020a */
[----:B-1----:R-:W1:Y:S05]  /*4400*/  LDSM.16.M88.4 R4, [R10+0x200] ;  /* 0x000200000a04783b */ /* 0x002e6a0000000200 */
[----:B------:R-:W3:Y:S01]  /*4410*/  LDSM.16.M88.4 R24, [R24+0x200] ;  /* 0x000200001818783b */ /* 0x000ee20000000200 */
[----:B-1----:R-:W-:Y:S01]  /*4420*/  IMAD.U32 R23, R5, 0x10000, RZ ;  /* 0x0001000005177824 */ /* 0x002fe200078e00ff */
[C---:B------:R-:W-:Y:S01]  /*4430*/  LOP3.LUT R21, R4.reuse, 0xffff0000, RZ, 0xc0, !PT ;  /* 0xffff000004157812 */ /* 0x040fe200078ec0ff */
[----:B------:R-:W-:Y:S01]  /*4440*/  IMAD.U32 R59, R7, 0x10000, RZ ;  /* 0x00010000073b7824 */ /* 0x000fe200078e00ff */
[----:B------:R-:W-:Y:S01]  /*4450*/  LOP3.LUT R5, R5, 0xffff0000, RZ, 0xc0, !PT ;  /* 0xffff000005057812 */ /* 0x000fe200078ec0ff */
[----:B------:R-:W-:Y:S01]  /*4460*/  IMAD.U32 R15, R4, 0x10000, RZ ;  /* 0x00010000040f7824 */ /* 0x000fe200078e00ff */
[----:B------:R-:W-:Y:S01]  /*4470*/  LOP3.LUT R9, R6, 0xffff0000, RZ, 0xc0, !PT ;  /* 0xffff000006097812 */ /* 0x000fe200078ec0ff */
[----:B---3--:R-:W-:Y:S01]  /*4480*/  IMAD.U32 R65, R25, 0x10000, RZ ;  /* 0x0001000019417824 */ /* 0x008fe200078e00ff */
        /* <DEDUP_REMOVED lines=25> */
.L_x_78:
[----:B------:R-:W-:Y:S02]  /*4620*/  LOP3.LUT R24, R91, R8, RZ, 0x3c, !PT ;  /* 0x000000085b187212 */ /* 0x000fe400078e3cff */
[----:B------:R-:W-:-:S07]  /*4630*/  SEL R13, R28, RZ, P4 ;  /* 0x000000ff1c0d7207 */ /* 0x000fce0002000000 */
.L_x_74:
[----:B------:R-:W-:Y:S05]  /*4640*/  BSYNC B0 ;  /* 0x0000000000007941 */ /* 0x000fea0003800000 */
.L_x_73:
[C-C-:B------:R-:W-:Y:S01]  /*4650*/  FFMA R72, R93.reuse, R72, R20.reuse ;  /* 0x000000485d487223 */ /* 0x140fe20000000014 */
[C-C-:B-1----:R-:W-:Y:S01]  /*4660*/  FFMA R4, R93.reuse, R73, R20.reuse ;  /* 0x000000495d047223 */ /* 0x142fe20000000014 */
[C-C-:B------:R-:W-:Y:S01]  /*4670*/  FFMA R76, R93.reuse, R76, R20.reuse ;  /* 0x0000004c5d4c7223 */ /* 0x140fe20000000014 */
[C---:B------:R-:W-:Y:S01]  /*4680*/  FFMA R77, R93.reuse, R77, R20 ;  /* 0x0000004d5d4d7223 */ /* 0x040fe20000000014 */
[C-C-:B------:R-:W-:Y:S01]  /*4690*/  FFMA R74, R93.reuse, R74, R100.reuse ;  /* 0x0000004a5d4a7223 */ /* 0x140fe20000000064 */
[C-C-:B------:R-:W-:Y:S01]  /*46a0*/  FFMA R75, R93.reuse, R75, R100.reuse ;  /* 0x0000004b5d4b7223 */ /* 0x140fe20000000064 */
        /* <DEDUP_REMOVED lines=56> */
.L_x_80:
[----:B------:R-:W-:Y:S05]  /*4a30*/  BSYNC B0 ;  /* 0x0000000000007941 */ /* 0x000fea0003800000 */
.L_x_79:
[----:B------:R-:W-:Y:S06]  /*4a40*/  BAR.SYNC.DEFER_BLOCKING 0x1, 0x100 ;  /* 0x0044000000007b1d */ /* 0x000fec0000010000 */
[----:B------:R-:W-:Y:S04]  /*4a50*/  BSSY B0, `(.L_x_81) ;  /* 0x0000009000007945 */ /* 0x000fe80003800000 */
[----:B------:R-:W-:Y:S05]  /*4a60*/  @!P0 BRA `(.L_x_82) ;  /* 0x00000000001c8947 */ /* 0x000fea0003800000 */
[----:B------:R-:W-:-:S13]  /*4a70*/  ISETP.NE.AND P3, PT, R102, 0x3, PT ;  /* 0x000000036600780c */ /* 0x000fda0003f65270 */
[----:B------:R-:W-:Y:S05]  /*4a80*/  @!P3 BRA `(.L_x_83) ;  /* 0x000000000004b947 */ /* 0x000fea0003800000 */
[----:B------:R-:W-:Y:S01]  /*4a90*/  BPT.TRAP 0x1 ;  /* 0x000000040000795c */ /* 0x000fe20000300000 */
.L_x_83:
[----:B------:R-:W-:-:S04]  /*4aa0*/  ULEA UR4, UR39, UR51, 0x3 ;  /* 0x0000003327047291 */ /* 0x000fc8000f8e183f */
[----:B------:R-:W-:-:S04]  /*4ab0*/  UIADD3 UR4, UR4, 0x60, URZ ;  /* 0x0000006004047890 */ /* 0x000fc8000fffe03f */
[----:B------:R-:W-:-:S09]  /*4ac0*/  UPRMT UR4, UR50, 0x654, UR4 ;  /* 0x0000065432047896 */ /* 0x000fd20008000004 */
[----:B------:R-:W-:Y:S03]  /*4ad0*/  SYNCS.ARRIVE.TRANS64.RED.A1T0 RZ, [UR4], RZ ;  /* 0x000000ffffff79a7 */ /* 0x000fe60008100404 */
.L_x_82:
[----:B------:R-:W-:Y:S05]  /*4ae0*/  BSYNC B0 ;  /* 0x0000000000007941 */ /* 0x000fea0003800000 */
.L_x_81:
[----:B------:R-:W-:Y:S01]  /*4af0*/  UIADD3 UR4, UR39, 0x1, URZ ;  /* 0x0000000127047890 */ /* 0x000fe2000fffe03f */
[----:B------:R-:W-:Y:S03]  /*4b00*/  BSSY B0, `(.L_x_84) ;  /* 0x0000033000007945 */ /* 0x000fe60003800000 */
[----:B------:R-:W-:-:S04]  /*4b10*/  UISETP.NE.AND UP0, UPT, UR4, 0x4, UPT ;  /* 0x000000040400788c */ /* 0x000fc8000bf05270 */
[----:B------:R-:W-:Y:S01]  /*4b20*/  USEL UR39, UR4, URZ, UP0 ;  /* 0x0000003f04277287 */ /* 0x000fe20008000000 */
[----:B------:R-:W-:Y:S11]  /*4b30*/  @!P0 BRA `(.L_x_85) ;  /* 0x0000000000bc8947 */ /* 0x000ff60003800000 */
[----:B------:R-:W-:-:S13]  /*4b40*/  ISETP.NE.AND P3, PT, R102, 0x3, PT ;  /* 0x000000036600780c */ /* 0x000fda0003f65270 */
[----:B------:R-:W-:Y:S05]  /*4b50*/  @!P3 BRA `(.L_x_86) ;  /* 0x000000000004b947 */ /* 0x000fea0003800000 */
[----:B------:R-:W-:Y:S01]  /*4b60*/  BPT.TRAP 0x1 ;  /* 0x000000040000795c */ /* 0x000fe20000300000 */
.L_x_86:
[----:B-1----:R-:W-:Y:S01]  /*4b70*/  SHF.L.U32 R4, R24, 0x1f, RZ ;  /* 0x0000001f18047819 */ /* 0x002fe200000006ff */
[----:B------:R-:W-:Y:S01]  /*4b80*/  BSSY B1, `(.L_x_87) ;  /* 0x0000004000017945 */ /* 0x000fe20003800000 */
[----:B------:R-:W-:-:S04]  /*4b90*/  LEA R5, R13, UR51, 0x3 ;  /* 0x000000330d057c11 */ /* 0x000fc8000f8e18ff */
[----:B------:R-:W1:Y:S02]  /*4ba0*/  SYNCS.PHASECHK.TRANS64.TRYWAIT P3, [R5+URZ+0x40], R4 ;  /* 0x00004004050075a7 */ /* 0x000e64000806017f */
[----:B-1----:R-:W-:Y:S05]  /*4bb0*/  @!P3 BRA `(.L_x_88) ;  /* 0x00000038009cb947 */ /* 0x002fea0003800000 */
.L_x_173:
[----:B------:R-:W-:Y:S05]  /*4bc0*/  BSYNC B1 ;  /* 0x0000000000017941 */ /* 0x000fea0003800000 */
.L_x_87:
[----:B------:R-:W-:Y:S05]  /*4bd0*/  @P1 BRA `(.L_x_85) ;  /* 0x0000000000941947 */ /* 0x000fea0003800000 */
[----:B-1----:R-:W-:Y:S01]  /*4be0*/  IMAD R4, R13, 0x2000, R64 ;  /* 0x000020000d047824 */ /* 0x002fe200078e0240 */
[----:B------:R-:W-:Y:S05]  /*4bf0*/  WARPSYNC.ALL ;  /* 0x0000000000007948 */ /* 0x000fea0003800000 */
[----:B------:R-:W-:Y:S02]  /*4c00*/  IMAD.IADD R8, R63, 0x1, R4 ;  /* 0x000000013f087824 */ /* 0x000fe400078e0204 */
[----:B------:R-:W1:Y:S04]  /*4c10*/  LDSM.16.M88.4 R4, [R4+0x200] ;  /* 0x000200000404783b */ /* 0x000e680000000200 */
[----:B------:R-:W3:Y:S01]  /*4c20*/  LDSM.16.M88.4 R8, [R8+0x200] ;  /* 0x000200000808783b */ /* 0x000ee20000000200 */
[----:B-1----:R-:W-:Y:S01]  /*4c30*/  IMAD.U32 R23, R5, 0x10000, RZ ;  /* 0x0001000005177824 */ /* 0x002fe200078e00ff */
[C---:B------:R-:W-:Y:S01]  /*4c40*/  SHF.L.U32 R15, R4.reuse, 0x10, RZ ;  /* 0x00000010040f7819 */ /* 0x040fe200000006ff */
[----:B------:R-:W-:Y:S01]  /*4c50*/  IMAD.U32 R59, R7, 0x10000, RZ ;  /* 0x00010000073b7824 */ /* 0x000fe200078e00ff */
[----:B------:R-:W-:Y:S01]  /*4c60*/  LOP3.LUT R21, R4, 0xffff0000, RZ, 0xc0, !PT ;  /* 0xffff000004157812 */ /* 0x000fe200078ec0ff */
[C---:B---3--:R-:W-:Y:S01]  /*4c70*/  IMAD.U32 R27, R11.reuse, 0x10000, RZ ;  /* 0x000100000b1b7824 */ /* 0x048fe200078e00ff */
[----:B------:R-:W-:Y:S01]  /*4c80*/  LOP3.LUT R69, R11, 0xffff0000, RZ, 0xc0, !PT ;  /* 0xffff00000b457812 */ /* 0x000fe200078ec0ff */
[C---:B------:R-:W-:Y:S01]  /*4c90*/  IMAD.U32 R65, R9.reuse, 0x10000, RZ ;  /* 0x0001000009417824 */ /* 0x040fe200078e00ff */
[----:B------:R-:W-:Y:S01]  /*4ca0*/  LOP3.LUT R13, R9, 0xffff0000, RZ, 0xc0, !PT ;  /* 0xffff0000090d7812 */ /* 0x000fe200078ec0ff */
[C---:B------:R-:W-:Y:S01]  /*4cb0*/  IMAD.U32 R61, R8.reuse, 0x10000, RZ ;  /* 0x00010000083d7824 */ /* 0x040fe200078e00ff */
[----:B------:R-:W-:Y:S01]  /*4cc0*/  LOP3.LUT R11, R8, 0xffff0000, RZ, 0xc0, !PT ;  /* 0xffff0000080b7812 */ /* 0x000fe200078ec0ff */
[C---:B------:R-:W-:Y:S01]  /*4cd0*/  IMAD.U32 R67, R10.reuse, 0x10000, RZ ;  /* 0x000100000a437824 */ /* 0x040fe200078e00ff */
[----:B------:R-:W-:Y:S01]  /*4ce0*/  LOP3.LUT R25, R10, 0xffff0000, RZ, 0xc0, !PT ;  /* 0xffff00000a197812 */ /* 0x000fe200078ec0ff */
[C---:B------:R-:W-:Y:S01]  /*4cf0*/  IMAD.U32 R57, R6.reuse, 0x10000, RZ ;  /* 0x0001000006397824 */ /* 0x040fe200078e00ff */
[----:B------:R-:W-:Y:S01]  /*4d00*/  LOP3.LUT R5, R5, 0xffff0000, RZ, 0xc0, !PT ;  /* 0xffff000005057812 */ /* 0x000fe200078ec0ff */
[-C--:B------:R-:W-:Y:S01]  /*4d10*/  FMUL R15, R15, R98.reuse ;  /* 0x000000620f0f7220 */ /* 0x080fe20000400000 */
[----:B------:R-:W-:Y:S01]  /*4d20*/  LOP3.LUT R9, R6, 0xffff0000, RZ, 0xc0, !PT ;  /* 0xffff000006097812 */ /* 0x000fe200078ec0ff */
[-C--:B------:R-:W-:Y:S01]  /*4d30*/  FMUL R21, R21, R98.reuse ;  /* 0x0000006215157220 */ /* 0x080fe20000400000 */
        /* <DEDUP_REMOVED lines=15> */
.L_x_85:
[----:B------:R-:W-:Y:S05]  /*4e30*/  BSYNC B0 ;  /* 0x0000000000007941 */ /* 0x000fea0003800000 */
.L_x_84:
[C-C-:B------:R-:W-:Y:S01]  /*4e40*/  FFMA R48, R93.reuse, R48, R14.reuse ;  /* 0x000000305d307223 */ /* 0x140fe2000000000e */
[C---:B------:R-:W-:Y:S01]  /*4e50*/  FFMA R49, R93.reuse, R49, R14 ;  /* 0x000000315d317223 */ /* 0x040fe2000000000e */
[C-C-:B------:R-:W-:Y:S01]  /*4e60*/  FFMA R42, R93.reuse, R42, R12.reuse ;  /* 0x0000002a5d2a7223 */ /* 0x140fe2000000000c */
[C---:B------:R-:W-:Y:S01]  /*4e70*/  FFMA R43, R93.reuse, R43, R12 ;  /* 0x0000002b5d2b7223 */ /* 0x040fe2000000000c */
        /* <DEDUP_REMOVED lines=8> */
[C---:B------:R-:W-:Y:S01]  /*4f00*/  FFMA R5, R93.reuse, R54, R12 ;  /* 0x000000365d057223 */ /* 0x040fe2000000000c */
[C-C-:B------:R-:W-:Y:S01]  /*4f10*/  FFMA R52, R93.reuse, R52, R14.reuse ;  /* 0x000000345d347223 */ /* 0x140fe2000000000e */
[C---:B------:R-:W-:Y:S01]  /*4f20*/  FFMA R53, R93.reuse, R53, R14 ;  /* 0x000000355d357223 */ /* 0x040fe2000000000e */
        /* <DEDUP_REMOVED lines=24> */
[----:B------:R-:W-:Y:S02]  /*50b0*/  F2FP.BF16.F32.PACK_AB R49, R51, R50 ;  /* 0x000000323331723e */ /* 0x000fe400000010ff */
        /* <DEDUP_REMOVED lines=16> */
[----:B------:R-:W-:Y:S02]  /*51c0*/  UIADD3 UR4, UR51, 0x6200, URZ ;  /* 0x0000620033047890 */ /* 0x000fe4000fffe03f */
[----:B------:R-:W-:Y:S01]  /*51d0*/  UIADD3.X UR9, URZ, UR55, URZ, UP0, !UPT ;  /* 0x000000373f097290 */ /* 0x000fe200087fe43f */
[----:B------:R-:W-:-:S08]  /*51e0*/  UMOV UR7, UR47 ;  /* 0x0000002f00077c82 */ /* 0x000fd00008000000 */
[----:B------:R3:W-:Y:S01]  /*51f0*/  UTMASTG.3D [UR4], [UR8] ;  /* 0x00000004080073b5 */ /* 0x0007e20008010000 */
[----:B------:R0:W-:Y:S01]  /*5200*/  UTMACMDFLUSH ;  /* 0x00000000000079b7 */ /* 0x0001e20000000000 */
[----:B---3--:R-:W-:-:S04]  /*5210*/  DEPBAR.LE SB0, 0x1 ;  /* 0x000080400000791a */ /* 0x008fc80000000000 */
.L_x_90:
[----:B------:R-:W-:Y:S05]  /*5220*/  BSYNC B0 ;  /* 0x0000000000007941 */ /* 0x000fea0003800000 */
.L_x_89:
[----:B------:R-:W-:Y:S06]  /*5230*/  BAR.SYNC.DEFER_BLOCKING 0x1, 0x100 ;  /* 0x0044000000007b1d */ /* 0x000fec0000010000 */
[----:B------:R-:W-:Y:S04]  /*5240*/  BSSY B0, `(.L_x_91) ;  /* 0x0000009000007945 */ /* 0x000fe80003800000 */
[----:B------:R-:W-:Y:S05]  /*5250*/  @!P0 BRA `(.L_x_92) ;  /* 0x00000000001c8947 */ /* 0x000fea0003800000 */
[----:B------:R-:W-:-:S13]  /*5260*/  ISETP.NE.AND P0, PT, R102, 0x3, PT ;  /* 0x000000036600780c */ /* 0x000fda0003f05270 */
[----:B------:R-:W-:Y:S05]  /*5270*/  @!P0 BRA `(.L_x_93) ;  /* 0x0000000000048947 */ /* 0x000fea0003800000 */
[----:B------:R-:W-:Y:S01]  /*5280*/  BPT.TRAP 0x1 ;  /* 0x000000040000795c */ /* 0x000fe20000300000 */
.L_x_93:
[----:B------:R-:W-:-:S04]  /*5290*/  ULEA UR4, UR39, UR51, 0x3 ;  /* 0x0000003327047291 */ /* 0x000fc8000f8e183f */
[----:B------:R-:W-:-:S04]  /*52a0*/  UIADD3 UR4, UR4, 0x60, URZ ;  /* 0x0000006004047890 */ /* 0x000fc8000fffe03f */
[----:B------:R-:W-:-:S09]  /*52b0*/  UPRMT UR4, UR50, 0x654, UR4 ;  /* 0x0000065432047896 */ /* 0x000fd20008000004 */
[----:B------:R-:W-:Y:S03]  /*52c0*/  SYNCS.ARRIVE.TRANS64.RED.A1T0 RZ, [UR4], RZ ;  /* 0x000000ffffff79a7 */ /* 0x000fe60008100404 */
.L_x_92:
[----:B------:R-:W-:Y:S05]  /*52d0*/  BSYNC B0 ;  /* 0x0000000000007941 */ /* 0x000fea0003800000 */
.L_x_91:
[----:B------:R-:W-:Y:S01]  /*52e0*/  IADD3 R16, P0, R16, UR40, RZ ;  /* 0x0000002810107c10 */ /* 0x000fe2000ff1e0ff */
[----:B------:R-:W-:Y:S01]  /*52f0*/  ULDC.64 UR4, c[0x0][0x8f8] ;  /* 0x00023e0000047ab9 */ /* 0x000fe20000000a00 */
[----:B------:R-:W-:Y:S01]  /*5300*/  UIADD3 UR39, UR39, 0x1, URZ ;  /* 0x0000000127277890 */ /* 0x000fe2000fffe03f */
[----:B------:R-:W-:Y:S01]  /*5310*/  PRMT R4, RZ, 0x7610, R4 ;  /* 0x00007610ff047816 */ /* 0x000fe20000000004 */
[----:B------:R-:W-:Y:S01]  /*5320*/  UMOV UR47, 0xffffffff ;  /* 0xffffffff002f7882 */ /* 0x000fe20000000000 */
[----:B------:R-:W-:Y:S01]  /*5330*/  IADD3.X R17, R17, UR38, RZ, P0, !PT ;  /* 0x0000002611117c10 */ /* 0x000fe200087fe4ff */
[----:B------:R-:W-:Y:S01]  /*5340*/  UISETP.NE.AND UP0, UPT, UR39, 0x4, UPT ;  /* 0x000000042700788c */ /* 0x000fe2000bf05270 */
[----:B------:R-:W-:Y:S01]  /*5350*/  ISETP.GE.U32.AND P0, PT, R16, UR4, PT ;  /* 0x0000000410007c0c */ /* 0x000fe2000bf06070 */
[----:B------:R-:W-:Y:S02]  /*5360*/  IMAD.MOV.U32 R99, RZ, RZ, -0x1 ;  /* 0xffffffffff637424 */ /* 0x000fe400078e00ff */
[----:B------:R-:W-:Y:S01]  /*5370*/  USEL UR39, UR39, URZ, UP0 ;  /* 0x0000003f27277287 */ /* 0x000fe20008000000 */
[----:B------:R-:W-:Y:S01]  /*5380*/  ISETP.GE.U32.AND.EX P0, PT, R17, UR5, PT, P0 ;  /* 0x0000000511007c0c */ /* 0x000fe2000bf06100 */
[----:B------:R-:W-:-:S12]  /*5390*/  IMAD.MOV.U32 R97, RZ, RZ, -0x1 ;  /* 0xffffffffff617424 */ /* 0x000fd800078e00ff */
[----:B------:R-:W-:Y:S05]  /*53a0*/  @P0 BRA `(.L_x_94) ;  /* 0x0000000400640947 */ /* 0x000fea0003800000 */
[----:B------:R-:W3:Y:S01]  /*53b0*/  LDC.64 R10, c[0x0][0x8d0] ;  /* 0x00023400ff0a7b82 */ /* 0x000ee20000000a00 */
[----:B------:R-:W4:Y:S01]  /*53c0*/  S2R R23, SR_CTAID.X ;  /* 0x0000000000177919 */ /* 0x000f220000002500 */
[----:B------:R-:W-:Y:S02]  /*53d0*/  IMAD.MOV.U32 R8, RZ, RZ, R16 ;  /* 0x000000ffff087224 */ /* 0x000fe400078e0010 */
[----:B------:R-:W-:-:S04]  /*53e0*/  IMAD.MOV.U32 R9, RZ, RZ, R17 ;  /* 0x000000ffff097224 */ /* 0x000fc800078e0011 */
[----:B------:R-:W1:Y:S08]  /*53f0*/  LDC R12, c[0x0][0x8d8] ;  /* 0x00023600ff0c7b82 */ /* 0x000e700000000800 */
[----:B------:R-:W1:Y:S01]  /*5400*/  LDC.64 R20, c[0x0][0x8c8] ;  /* 0x00023200ff147b82 */ /* 0x000e620000000a00 */
[----:B---3--:R-:W-:-:S04]  /*5410*/  ISETP.NE.U32.AND P0, PT, R10, RZ, PT ;  /* 0x000000ff0a00720c */ /* 0x008fc80003f05070 */
[----:B------:R-:W-:-:S13]  /*5420*/  ISETP.NE.AND.EX P0, PT, R11, RZ, PT, P0 ;  /* 0x000000ff0b00720c */ /* 0x000fda0003f05300 */
[----:B-1--4-:R-:W-:Y:S05]  /*5430*/  @!P0 BRA `(.L_x_95) ;  /* 0x0000000000288947 */ /* 0x012fea0003800000 */
        /* <DEDUP_REMOVED lines=10> */
.L_x_95:
[----:B------:R-:W1:Y:S01]  /*54e0*/  S2R R24, SR_CTAID.Y ;  /* 0x0000000000187919 */ /* 0x000e620000002600 */
[-CC-:B------:R-:W-:Y:S01]  /*54f0*/  SHF.R.U64 R31, R8, R12.reuse, R9.reuse ;  /* 0x0000000c081f7219 */ /* 0x180fe20000001209 */
[----:B------:R-:W3:Y:S01]  /*5500*/  LDC.64 R14, c[0x0][0x8e8] ;  /* 0x00023a00ff0e7b82 */ /* 0x000ee20000000a00 */
[----:B------:R-:W-:Y:S01]  /*5510*/  SHF.R.U32.HI R4, RZ, R12, R9 ;  /* 0x0000000cff047219 */ /* 0x000fe20000011609 */
[----:B------:R-:W-:Y:S01]  /*5520*/  ULDC UR4, c[0x0][0x150] ;  /* 0x0000540000047ab9 */ /* 0x000fe20000000800 */
[----:B------:R-:W-:Y:S01]  /*5530*/  IADD3 R7, P0, RZ, -R31, RZ ;  /* 0x8000001fff077210 */ /* 0x000fe20007f1e0ff */
[----:B------:R-:W-:Y:S01]  /*5540*/  IMAD.MOV.U32 R11, RZ, RZ, -0x1 ;  /* 0xffffffffff0b7424 */ /* 0x000fe200078e00ff */
[----:B------:R-:W-:-:S03]  /*5550*/  I2FP.F32.U32 R9, R23 ;  /* 0x0000001700097245 */ /* 0x000fc60000201000 */
[----:B------:R-:W4:Y:S01]  /*5560*/  LDC R8, c[0x0][0x8c0] ;  /* 0x00023000ff087b82 */ /* 0x000f220000000800 */
[----:B------:R-:W-:Y:S02]  /*5570*/  IMAD.X R5, RZ, RZ, ~R4, P0 ;  /* 0x000000ffff057224 */ /* 0x000fe400000e0e04 */
[----:B------:R-:W-:Y:S01]  /*5580*/  FMUL R9, R9, UR4 ;  /* 0x0000000409097c20 */ /* 0x000fe20008400000 */
[----:B------:R-:W-:Y:S01]  /*5590*/  ULDC UR4, c[0x0][0x154] ;  /* 0x0000550000047ab9 */ /* 0x000fe20000000800 */
[-C--:B------:R-:W-:Y:S02]  /*55a0*/  IMAD R6, R5, R20.reuse, RZ ;  /* 0x0000001405067224 */ /* 0x080fe400078e02ff */
[C---:B------:R-:W-:Y:S01]  /*55b0*/  IMAD.WIDE.U32 R4, R7.reuse, R20, R16 ;  /* 0x0000001407047225 */ /* 0x040fe200078e0010 */
[----:B------:R-:W5:Y:S01]  /*55c0*/  LDC R28, c[0x0][0x900] ;  /* 0x00024000ff1c7b82 */ /* 0x000f620000000800 */
[----:B------:R-:W2:Y:S02]  /*55d0*/  F2I.U32.TRUNC.NTZ R9, R9 ;  /* 0x0000000900097305 */ /* 0x000ea4000020f000 */
[----:B------:R-:W-:-:S04]  /*55e0*/  IMAD R7, R7, R21, R6 ;  /* 0x0000001507077224 */ /* 0x000fc800078e0206 */
[----:B------:R-:W-:Y:S01]  /*55f0*/  IMAD.IADD R5, R5, 0x1, R7 ;  /* 0x0000000105057824 */ /* 0x000fe200078e0207 */
[----:B------:R-:W5:Y:S01]  /*5600*/  LDC R20, c[0x0][0x8b0] ;  /* 0x00022c00ff147b82 */ /* 0x000f620000000800 */
[----:B---3--:R-:W-:-:S04]  /*5610*/  ISETP.NE.U32.AND P0, PT, R14, RZ, PT ;  /* 0x000000ff0e00720c */ /* 0x008fc80003f05070 */
[----:B------:R-:W-:-:S03]  /*5620*/  ISETP.NE.AND.EX P0, PT, R15, RZ, PT, P0 ;  /* 0x000000ff0f00720c */ /* 0x000fc60003f05300 */
[----:B------:R-:W3:Y:S01]  /*5630*/  LDC R6, c[0x0][0x144] ;  /* 0x00005100ff067b82 */ /* 0x000ee20000000800 */
[----:B----4-:R-:W-:Y:S01]  /*5640*/  SHF.R.U64 R12, R4, R8, R5 ;  /* 0x00000008040c7219 */ /* 0x010fe20000001205 */
[----:B--2---:R-:W-:Y:S01]  /*5650*/  IMAD.MOV R9, RZ, RZ, -R9 ;  /* 0x000000ffff097224 */ /* 0x004fe200078e0a09 */
[----:B-1----:R-:W-:Y:S02]  /*5660*/  I2FP.F32.U32 R4, R24 ;  /* 0x0000001800047245 */ /* 0x002fe40000201000 */
[----:B------:R-:W-:-:S03]  /*5670*/  SHF.R.U32.HI R5, RZ, R8, R5 ;  /* 0x00000008ff057219 */ /* 0x000fc60000011605 */
[----:B------:R-:W1:Y:S01]  /*5680*/  LDC R21, c[0x0][0x148] ;  /* 0x00005200ff157b82 */ /* 0x000e620000000800 */
[----:B------:R-:W-:Y:S01]  /*5690*/  FMUL R7, R4, UR4 ;  /* 0x0000000404077c20 */ /* 0x000fe20008400000 */
[-C--:B-----5:R-:W-:Y:S02]  /*56a0*/  SHF.L.U32 R11, R11, R28.reuse, RZ ;  /* 0x0000001c0b0b7219 */ /* 0x0a0fe400000006ff */
[----:B------:R-:W-:-:S04]  /*56b0*/  SHF.L.U32 R99, R3, R28, RZ ;  /* 0x0000001c03637219 */ /* 0x000fc800000006ff */
[----:B------:R-:W2:Y:S01]  /*56c0*/  LDC R25, c[0x0][0x8a8] ;  /* 0x00022a00ff197b82 */ /* 0x000ea20000000800 */
[-CC-:B------:R-:W-:Y:S02]  /*56d0*/  SHF.R.U64 R10, R12, R20.reuse, R5.reuse ;  /* 0x000000140c0a7219 */ /* 0x180fe40000001205 */
[----:B------:R-:W-:Y:S02]  /*56e0*/  SHF.R.U32.HI R5, RZ, R20, R5 ;  /* 0x00000014ff057219 */ /* 0x000fe40000011605 */
[----:B------:R4:W1:Y:S02]  /*56f0*/  F2I.U32.TRUNC.NTZ R20, R7 ;  /* 0x0000000700147305 */ /* 0x000864000020f000 */
[-C--:B------:R-:W-:Y:S01]  /*5700*/  SHF.R.U64 R13, R10, R28.reuse, R5 ;  /* 0x0000001c0a0d7219 */ /* 0x080fe20000001205 */
[----:B------:R-:W1:Y:S01]  /*5710*/  LDC R27, c[0x0][0x8f0] ;  /* 0x00023c00ff1b7b82 */ /* 0x000e620000000800 */
[----:B---3--:R-:W-:Y:S01]  /*5720*/  IMAD R26, R6, R9, R23 ;  /* 0x00000009061a7224 */ /* 0x008fe200078e0217 */
[----:B------:R-:W-:-:S02]  /*5730*/  SHF.R.U32.HI R5, RZ, R28, R5 ;  /* 0x0000001cff057219 */ /* 0x000fc40000011605 */
[----:B------:R-:W-:Y:S01]  /*5740*/  LOP3.LUT R23, RZ, R11, RZ, 0x33, !PT ;  /* 0x0000000bff177212 */ /* 0x000fe200078e33ff */
[----:B------:R-:W-:-:S03]  /*5750*/  IMAD.MOV.U32 R4, RZ, RZ, R13 ;  /* 0x000000ffff047224 */ /* 0x000fc600078e000d */
[----:B------:R-:W3:Y:S08]  /*5760*/  LDC R29, c[0x0][0x8e0] ;  /* 0x00023800ff1d7b82 */ /* 0x000ef00000000800 */
[----:B------:R-:W1:Y:S01]  /*5770*/  LDC R30, c[0x0][0x8b8] ;  /* 0x00022e00ff1e7b82 */ /* 0x000e620000000800 */
[----:B--2-4-:R-:W-:Y:S05]  /*5780*/  @!P0 BRA `(.L_x_96) ;  /* 0x0000000000288947 */ /* 0x014fea0003800000 */
        /* <DEDUP_REMOVED lines=10> */
.L_x_96:
[----:B------:R-:W-:Y:S02]  /*5830*/  ISETP.NE.AND P0, PT, R2, 0x1, PT ;  /* 0x000000010200780c */ /* 0x000fe40003f05270 */
[----:B-1----:R-:W-:Y:S01]  /*5840*/  SHF.R.U64 R3, R4, R27, R5 ;  /* 0x0000001b04037219 */ /* 0x002fe20000001205 */
[----:B------:R-:W-:Y:S01]  /*5850*/  VIADD R5, R25, 0xffffffff ;  /* 0xffffffff19057836 */ /* 0x000fe20000000000 */
[----:B------:R-:W-:Y:S02]  /*5860*/  LOP3.LUT R10, R10, R23, RZ, 0xc0, !PT ;  /* 0x000000170a0a7212 */ /* 0x000fe400078ec0ff */
[----:B------:R-:W-:Y:S01]  /*5870*/  IADD3 R20, -R20, RZ, RZ ;  /* 0x000000ff14147210 */ /* 0x000fe20007ffe1ff */
[----:B------:R-:W-:Y:S01]  /*5880*/  IMAD.MOV R4, RZ, RZ, -R3 ;  /* 0x000000ffff047224 */ /* 0x000fe200078e0a03 */
[----:B------:R-:W-:Y:S01]  /*5890*/  LOP3.LUT R12, R12, R5, RZ, 0xc0, !PT ;  /* 0x000000050c0c7212 */ /* 0x000fe200078ec0ff */
[----:B------:R-:W-:Y:S01]  /*58a0*/  IMAD R99, R99, R3, R10 ;  /* 0x0000000363637224 */ /* 0x000fe200078e020a */
[----:B------:R-:W-:Y:S01]  /*58b0*/  R2UR UR47, R31 ;  /* 0x000000001f2f72ca */ /* 0x000fe200000e0000 */
[----:B---3--:R-:W-:-:S02]  /*58c0*/  IMAD R3, R4, R29, R13 ;  /* 0x0000001d04037224 */ /* 0x008fc400078e020d */
[----:B------:R-:W-:Y:S02]  /*58d0*/  @P0 IMAD R26, R21, R20, R24 ;  /* 0x00000014151a0224 */ /* 0x000fe400078e0218 */
[----:B------:R-:W-:Y:S02]  /*58e0*/  IMAD R4, R3, R25, R12 ;  /* 0x0000001903047224 */ /* 0x000fe400078e020c */
[----:B------:R-:W-:Y:S02]  /*58f0*/  IMAD R99, R99, R30, R26 ;  /* 0x0000001e63637224 */ /* 0x000fe400078e021a */
[----:B------:R-:W-:-:S03]  /*5900*/  IMAD.MOV.U32 R3, RZ, RZ, 0x1 ;  /* 0x00000001ff037424 */ /* 0x000fc600078e00ff */
[----:B------:R-:W-:Y:S02]  /*5910*/  SEL R97, R4, R99, !P0 ;  /* 0x0000006304617207 */ /* 0x000fe40004000000 */
[----:B------:R-:W-:Y:S02]  /*5920*/  SEL R99, R99, R4, !P0 ;  /* 0x0000000463637207 */ /* 0x000fe40004000000 */
[----:B------:R-:W-:-:S07]  /*5930*/  PRMT R4, R3, 0x7610, R4 ;  /* 0x0000761003047816 */ /* 0x000fce0000000004 */
.L_x_94:
[----:B------:R-:W-:Y:S01]  /*5940*/  UIADD3 UR48, UR49, UR48, URZ ;  /* 0x0000003031307290 */ /* 0x000fe2000fffe03f */
[----:B------:R-:W-:Y:S01]  /*5950*/  LOP3.LUT P0, RZ, R4, 0xff, RZ, 0xc0, !PT ;  /* 0x000000ff04ff7812 */ /* 0x000fe2000780c0ff */
[----:B------:R-:W-:Y:S01]  /*5960*/  UIADD3 UR42, UR42, 0x4, URZ ;  /* 0x000000042a2a7890 */ /* 0x000fe2000fffe03f */
[----:B------:R-:W-:Y:S01]  /*5970*/  IMAD.MOV.U32 R98, RZ, RZ, R0 ;  /* 0x000000ffff627224 */ /* 0x000fe200078e0000 */
[----:B------:R-:W-:Y:S02]  /*5980*/  USHF.R.U32.HI UR4, URZ, 0x2, UR48 ;  /* 0x000000023f047899 */ /* 0x000fe40008011630 */
[----:B------:R-:W-:Y:S02]  /*5990*/  UISETP.GT.U32.AND UP0, UPT, UR48, 0x3, UPT ;  /* 0x000000033000788c */ /* 0x000fe4000bf04070 */
[----:B------:R-:W-:Y:S02]  /*59a0*/  ULOP3.LUT UR4, UR4, 0x1, URZ, 0xc0, !UPT ;  /* 0x0000000104047892 */ /* 0x000fe4000f8ec03f */
[----:B------:R-:W-:-:S02]  /*59b0*/  UISETP.LT.U32.AND UP0, UPT, UR49, 0x4, UP0 ;  /* 0x000000043100788c */ /* 0x000fc40008701070 */
[----:B------:R-:W-:Y:S02]  /*59c0*/  UISETP.NE.U32.AND UP1, UPT, UR4, 0x1, UPT ;  /* 0x000000010400788c */ /* 0x000fe4000bf25070 */
[----:B------:R-:W-:Y:S02]  /*59d0*/  USEL UR5, URZ, 0x1, !UP0 ;  /* 0x000000013f057887 */ /* 0x000fe4000c000000 */
[----:B------:R-:W-:Y:S02]  /*59e0*/  UISETP.GT.U32.AND UP1, UPT, UR49, 0x3, !UP1 ;  /* 0x000000033100788c */ /* 0x000fe4000cf24070 */
[----:B------:R-:W-:Y:S02]  /*59f0*/  ULOP3.LUT UR48, UR48, 0x3, URZ, 0xc0, !UPT ;  /* 0x0000000330307892 */ /* 0x000fe4000f8ec03f */
[----:B------:R-:W-:-:S04]  /*5a00*/  USEL UR4, URZ, 0x1, !UP1 ;  /* 0x000000013f047887 */ /* 0x000fc8000c800000 */
[----:B------:R-:W-:Y:S01]  /*5a10*/  ULOP3.LUT UR43, UR4, UR43, UR5, 0x96, !UPT ;  /* 0x0000002b042b7292 */ /* 0x000fe2000f8e9605 */
[----:B------:R-:W-:Y:S11]  /*5a20*/  @P0 BRA `(.L_x_97) ;  /* 0xffffffbc00380947 */ /* 0x000ff6000383ffff */
[----:B------:R-:W-:-:S13]  /*5a30*/  PLOP3.LUT P0, PT, PT, PT, PT, 0x8, 0x0 ;  /* 0x000000000000781c */ /* 0x000fda0003f0e170 */
.L_x_21:
[----:B------:R-:W-:Y:S05]  /*5a40*/  @P0 BRA `(.L_x_13) ;  /* 0x0000002800840947 */ /* 0x000fea0003800000 */
[----:B------:R-:W-:Y:S01]  /*5a50*/  ULDC.64 UR6, c[0x0][0x588] ;  /* 0x0001620000067ab9 */ /* 0x000fe20000000a00 */
[----:B------:R-:W-:Y:S01]  /*5a60*/  ISETP.NE.U32.AND P1, PT, R103, RZ, PT ;  /* 0x000000ff6700720c */ /* 0x000fe20003f25070 */
[----:B------:R-:W-:-:S04]  /*5a70*/  DEPBAR.LE SB0, 0x0 ;  /* 0x000080000000791a */ /* 0x000fc80000000000 */
[----:B------:R-:W-:Y:S01]  /*5a80*/  ISETP.NE.U32.AND P0, PT, RZ, UR6, PT ;  /* 0x00000006ff007c0c */ /* 0x000fe2000bf05070 */
[----:B------:R-:W-:Y:S01]  /*5a90*/  BSSY B0, `(.L_x_98) ;  /* 0x0000015000007945 */ /* 0x000fe20003800000 */
[----:B------:R-:W-:Y:S02]  /*5aa0*/  ISETP.NE.AND.EX P1, PT, R104, RZ, PT, P1 ;  /* 0x000000ff6800720c */ /* 0x000fe40003f25310 */
[----:B------:R-:W-:-:S13]  /*5ab0*/  ISETP.NE.AND.EX P0, PT, RZ, UR7, PT, P0 ;  /* 0x00000007ff007c0c */ /* 0x000fda000bf05300 */
[----:B------:R-:W-:Y:S05]  /*5ac0*/  @P0 BRA P1, `(.L_x_99) ;  /* 0x0000000000440947 */ /* 0x000fea0000800000 */
[----:B------:R-:W-:-:S04]  /*5ad0*/  ISETP.NE.U32.AND P0, PT, R103, RZ, PT ;  /* 0x000000ff6700720c */ /* 0x000fc80003f05070 */
[----:B------:R-:W-:-:S13]  /*5ae0*/  ISETP.NE.AND.EX P0, PT, R104, RZ, PT, P0 ;  /* 0x000000ff6800720c */ /* 0x000fda0003f05300 */
[----:B------:R-:W-:Y:S05]  /*5af0*/  @!P0 BRA `(.L_x_100) ;  /* 0x00000000002c8947 */ /* 0x000fea0003800000 */
[----:B------:R-:W-:-:S13]  /*5b00*/  LOP3.LUT P0, RZ, R90, 0xff, RZ, 0xc0, !PT ;  /* 0x000000ff5aff7812 */ /* 0x000fda000780c0ff */
[----:B------:R-:W-:Y:S05]  /*5b10*/  @!P0 BRA `(.L_x_101) ;  /* 0x0000000000108947 */ /* 0x000fea0003800000 */
[----:B-----5:R-:W-:-:S13]  /*5b20*/  FSETP.NEU.AND P0, PT, R92, RZ, PT ;  /* 0x000000ff5c00720b */ /* 0x020fda0003f0d000 */
[----:B------:R-:W-:Y:S05]  /*5b30*/  @!P0 BREAK B0 ;  /* 0x0000000000008942 */ /* 0x000fea0003800000 */
[----:B------:R-:W-:Y:S05]  /*5b40*/  @P0 BRA `(.L_x_99) ;  /* 0x0000000000240947 */ /* 0x000fea0003800000 */
[----:B------:R-:W-:Y:S05]  /*5b50*/  BRA `(.L_x_13) ;  /* 0x0000002800407947 */ /* 0x000fea0003800000 */
.L_x_101:
[----:B------:R-:W-:-:S04]  /*5b60*/  ISETP.NE.U32.AND P0, PT, RZ, UR6, PT ;  /* 0x00000006ff007c0c */ /* 0x000fc8000bf05070 */
[----:B------:R-:W-:-:S13]  /*5b70*/  ISETP.NE.AND.EX P0, PT, RZ, UR7, PT, P0 ;  /* 0x00000007ff007c0c */ /* 0x000fda000bf05300 */
[----:B------:R-:W-:Y:S05]  /*5b80*/  @!P0 BREAK B0 ;  /* 0x0000000000008942 */ /* 0x000fea0003800000 */
[----:B------:R-:W-:Y:S05]  /*5b90*/  @P0 BRA `(.L_x_99) ;  /* 0x0000000000100947 */ /* 0x000fea0003800000 */
[----:B------:R-:W-:Y:S05]  /*5ba0*/  BRA `(.L_x_13) ;  /* 0x00000028002c7947 */ /* 0x000fea0003800000 */
.L_x_100:
[----:B-----5:R-:W-:-:S13]  /*5bb0*/  FSETP.NEU.AND P0, PT, R92, RZ, PT ;  /* 0x000000ff5c00720b */ /* 0x020fda0003f0d000 */
[----:B------:R-:W-:Y:S05]  /*5bc0*/  @!P0 BREAK B0 ;  /* 0x0000000000008942 */ /* 0x000fea0003800000 */
[----:B------:R-:W-:Y:S05]  /*5bd0*/  @!P0 BRA `(.L_x_13) ;  /* 0x0000002800208947 */ /* 0x000fea0003800000 */
.L_x_99:
[----:B-1----:R-:W-:Y:S05]  /*5be0*/  BSYNC B0 ;  /* 0x0000000000007941 */ /* 0x002fea0003800000 */
.L_x_98:
[----:B------:R-:W-:-:S04]  /*5bf0*/  LOP3.LUT R19, R19, 0x1, RZ, 0xfc, !PT ;  /* 0x0000000113137812 */ /* 0x000fc800078efcff */
[----:B------:R-:W-:-:S13]  /*5c00*/  ISETP.NE.AND P0, PT, R19, 0x3, PT ;  /* 0x000000031300780c */ /* 0x000fda0003f05270 */
[----:B------:R-:W-:Y:S05]  /*5c10*/  @!P0 BRA `(.L_x_102) ;  /* 0x0000000000048947 */ /* 0x000fea0003800000 */
[----:B------:R-:W-:Y:S01]  /*5c20*/  BPT.TRAP 0x1 ;  /* 0x000000040000795c */ /* 0x000fe20000300000 */
.L_x_102:
[----:B------:R-:W1:Y:S01]  /*5c30*/  S2UR UR5, SR_CgaCtaId ;  /* 0x00000000000579c3 */ /* 0x000e620000008800 */
[----:B------:R-:W-:Y:S02]  /*5c40*/  UMOV UR4, 0x400 ;  /* 0x0000040000047882 */ /* 0x000fe40000000000 */
[----:B-1----:R-:W-:-:S04]  /*5c50*/  ULEA UR4, UR5, UR4, 0x18 ;  /* 0x0000000405047291 */ /* 0x002fc8000f8ec03f */
[----:B------:R-:W-:-:S04]  /*5c60*/  ULEA UR4, UR39, UR4, 0x3 ;  /* 0x0000000427047291 */ /* 0x000fc8000f8e183f */
[----:B------:R-:W-:-:S04]  /*5c70*/  UIADD3 UR4, UR4, 0x60, URZ ;  /* 0x0000006004047890 */ /* 0x000fc8000fffe03f */
[----:B------:R-:W-:-:S09]  /*5c80*/  UPRMT UR4, UR5, 0x654, UR4 ;  /* 0x0000065405047896 */ /* 0x000fd20008000004 */
[----:B------:R-:W-:Y:S01]  /*5c90*/  SYNCS.ARRIVE.TRANS64.RED.A1T0 RZ, [UR4], RZ ;  /* 0x000000ffffff79a7 */ /* 0x000fe20008100404 */
[----:B------:R-:W-:Y:S05]  /*5ca0*/  BRA `(.L_x_13) ;  /* 0x0000002400ec7947 */ /* 0x000fea0003800000 */
.L_x_12:
[----:B------:R-:W-:Y:S01]  /*5cb0*/  ULDC.64 UR4, c[0x0][0x8f8] ;  /* 0x00023e0000047ab9 */ /* 0x000fe20000000a00 */
[----:B------:R-:W-:Y:S01]  /*5cc0*/  PRMT R10, RZ, 0x7610, R10 ;  /* 0x00007610ff0a7816 */ /* 0x000fe2000000000a */
[----:B------:R-:W-:Y:S01]  /*5cd0*/  IMAD.MOV.U32 R20, RZ, RZ, -0x1 ;  /* 0xffffffffff147424 */ /* 0x000fe200078e00ff */
[----:B------:R-:W-:Y:S01]  /*5ce0*/  ISETP.GE.U32.AND P0, PT, R16, UR4, PT ;  /* 0x0000000410007c0c */ /* 0x000fe2000bf06070 */
[----:B------:R-:W-:Y:S02]  /*5cf0*/  IMAD.MOV.U32 R13, RZ, RZ, -0x1 ;  /* 0xffffffffff0d7424 */ /* 0x000fe400078e00ff */
[----:B------:R-:W-:Y:S01]  /*5d00*/  IMAD.MOV.U32 R12, RZ, RZ, -0x1 ;  /* 0xffffffffff0c7424 */ /* 0x000fe200078e00ff */
[----:B------:R-:W-:-:S13]  /*5d10*/  ISETP.GE.U32.AND.EX P0, PT, R17, UR5, PT, P0 ;  /* 0x0000000511007c0c */ /* 0x000fda000bf06100 */
        /* <DEDUP_REMOVED lines=19> */
.L_x_104:
[----:B------:R-:W2:Y:S01]  /*5e50*/  LDC.64 R30, c[0x0][0x8e8] ;  /* 0x00023a00ff1e7b82 */ /* 0x000ea20000000a00 */
[-CC-:B------:R-:W-:Y:S01]  /*5e60*/  SHF.R.U64 R24, R14, R26.reuse, R15.reuse ;  /* 0x0000001a0e187219 */ /* 0x180fe2000000120f */
[----:B------:R-:W-:Y:S01]  /*5e70*/  ULDC UR4, c[0x0][0x900] ;  /* 0x0002400000047ab9 */ /* 0x000fe20000000800 */
[----:B------:R-:W-:Y:S02]  /*5e80*/  SHF.R.U32.HI R10, RZ, R26, R15 ;  /* 0x0000001aff0a7219 */ /* 0x000fe4000001160f */
        /* <DEDUP_REMOVED lines=30> */
[----:B------:R-:W-:Y:S01]  /*6070*/  IMAD.WIDE.U32 R10, R15, R30, RZ ;  /* 0x0000001e0f0a7225 */ /* 0x000fe200078e00ff */
[----:B------:R-:W-:-:S03]  /*6080*/  MOV R14, R13 ;  /* 0x0000000d000e7202 */ /* 0x000fc60000000f00 */
[----:B------:R-:W-:Y:S01]  /*6090*/  IMAD.X R15, RZ, RZ, RZ, P0 ;  /* 0x000000ffff0f7224 */ /* 0x000fe200000e06ff */
[----:B------:R-:W-:-:S05]  /*60a0*/  IADD3 RZ, P0, R11, R12, RZ ;  /* 0x0000000c0bff7210 */ /* 0x000fca0007f1e0ff */
[----:B------:R-:W-:-:S08]  /*60b0*/  IMAD.WIDE.U32.X R10, R21, R31, R14, P0 ;  /* 0x0000001f150a7225 */ /* 0x000fd000000e040e */
.L_x_105:
[----:B------:R-:W-:Y:S01]  /*60c0*/  ISETP.NE.AND P0, PT, R2, 0x1, PT ;  /* 0x000000010200780c */ /* 0x000fe20003f05270 */
[----:B------:R-:W-:Y:S01]  /*60d0*/  USHF.L.U32 UR4, UR37, UR4, URZ ;  /* 0x0000000425047299 */ /* 0x000fe2000800063f */
[----:B--2---:R-:W-:Y:S01]  /*60e0*/  SHF.R.U64 R10, R10, R28, R11 ;  /* 0x0000001c0a0a7219 */ /* 0x004fe2000000120b */
[----:B------:R-:W-:Y:S01]  /*60f0*/  VIADD R13, R27, 0xffffffff ;  /* 0xffffffff1b0d7836 */ /* 0x000fe20000000000 */
[----:B------:R-:W-:Y:S01]  /*6100*/  LOP3.LUT R7, R25, R32, RZ, 0xc0, !PT ;  /* 0x0000002019077212 */ /* 0x000fe200078ec0ff */
[----:B------:R-:W-:Y:S02]  /*6110*/  IMAD.MOV.U32 R12, RZ, RZ, R24 ;  /* 0x000000ffff0c7224 */ /* 0x000fe400078e0018 */
[----:B------:R-:W-:Y:S02]  /*6120*/  IMAD.MOV R11, RZ, RZ, -R10 ;  /* 0x000000ffff0b7224 */ /* 0x000fe400078e0a0a */
[----:B------:R-:W-:Y:S02]  /*6130*/  IMAD R7, R10, UR4, R7 ;  /* 0x000000040a077c24 */ /* 0x000fe4000f8e0207 */
[----:B------:R-:W-:-:S02]  /*6140*/  IMAD.MOV.U32 R10, RZ, RZ, 0x1 ;  /* 0x00000001ff0a7424 */ /* 0x000fc400078e00ff */
[----:B------:R-:W-:Y:S01]  /*6150*/  @P0 IMAD R8, R9, R23, R6 ;  /* 0x0000001709080224 */ /* 0x000fe200078e0206 */
[----:B------:R-:W-:Y:S01]  /*6160*/  LOP3.LUT R9, R20, R13, RZ, 0xc0, !PT ;  /* 0x0000000d14097212 */ /* 0x000fe200078ec0ff */
[----:B---3--:R-:W-:Y:S02]  /*6170*/  IMAD R6, R11, R29, R26 ;  /* 0x0000001d0b067224 */ /* 0x008fe400078e021a */
[----:B----4-:R-:W-:Y:S02]  /*6180*/  IMAD R8, R7, R33, R8 ;  /* 0x0000002107087224 */ /* 0x010fe400078e0208 */
[----:B------:R-:W-:-:S05]  /*6190*/  IMAD R7, R6, R27, R9 ;  /* 0x0000001b06077224 */ /* 0x000fca00078e0209 */
[----:B------:R-:W-:Y:S02]  /*61a0*/  SEL R13, R7, R8, !P0 ;  /* 0x00000008070d7207 */ /* 0x000fe40004000000 */
[----:B------:R-:W-:-:S07]  /*61b0*/  SEL R20, R8, R7, !P0 ;  /* 0x0000000708147207 */ /* 0x000fce0004000000 */
.L_x_103:
[----:B------:R-:W-:-:S08]  /*61c0*/  NOP ;  /* 0x0000000000007918 */ /* 0x000fd00000000000 */
[----:B------:R-:W2:-:S00]  /*61d0*/  USETMAXREG.DEALLOC.CTAPOOL 0x28 ;  /* 0x00000028000079c8 */ /* 0x000e8000080e0500 */
[----:B--2---:R-:W-:-:S13]  /*61e0*/  ISETP.NE.AND P0, PT, R0, 0x1, PT ;  /* 0x000000010000780c */ /* 0x004fda0003f05270 */
[----:B------:R-:W-:Y:S05]  /*61f0*/  @!P0 BRA `(.L_x_13) ;  /* 0x0000002000988947 */ /* 0x000fea0003800000 */
[----:B------:R-:W-:Y:S05]  /*6200*/  @!P4 BRA `(.L_x_106) ;  /* 0x0000001000acc947 */ /* 0x000fea0003800000 */
[----:B------:R-:W-:-:S04]  /*6210*/  PRMT R3, R3, 0x9910, RZ ;  /* 0x0000991003037816 */ /* 0x000fc800000000ff */
[----:B------:R-:W-:-:S04]  /*6220*/  ISETP.NE.AND P0, PT, R3, RZ, PT ;  /* 0x000000ff0300720c */ /* 0x000fc80003f05270 */
[----:B------:R-:W-:-:S13]  /*6230*/  ISETP.NE.OR P0, PT, R0, 0x2, !P0 ;  /* 0x000000020000780c */ /* 0x000fda0004705670 */
[----:B------:R-:W-:Y:S05]  /*6240*/  @P0 BRA `(.L_x_13) ;  /* 0x0000002000840947 */ /* 0x000fea0003800000 */
[----:B------:R-:W-:-:S13]  /*6250*/  LOP3.LUT P1, RZ, R10, 0xff, RZ, 0xc0, !PT ;  /* 0x000000ff0aff7812 */ /* 0x000fda000782c0ff */
[----:B------:R-:W-:Y:S05]  /*6260*/  @!P1 BRA `(.L_x_107) ;  /* 0x0000000000189947 */ /* 0x000fea0003800000 */
[----:B------:R-:W-:Y:S01]  /*6270*/  UMOV UR4, 0x400 ;  /* 0x0000040000047882 */ /* 0x000fe20000000000 */
[----:B------:R-:W-:Y:S01]  /*6280*/  IMAD.MOV.U32 R0, RZ, RZ, RZ ;  /* 0x000000ffff007224 */ /* 0x000fe200078e00ff */
[----:B-1----:R-:W-:-:S04]  /*6290*/  ULEA UR4, UR36, UR4, 0x18 ;  /* 0x0000000424047291 */ /* 0x002fc8000f8ec03f */
[----:B------:R-:W-:-:S05]  /*62a0*/  SHF.L.U32 R0, R0, 0x1f, RZ ;  /* 0x0000001f00007819 */ /* 0x000fca00000006ff */
[----:B------:R-:W1:Y:S02]  /*62b0*/  SYNCS.PHASECHK.TRANS64.TRYWAIT P0, [UR4+0x88], R0 ;  /* 0x00008800ff0075a7 */ /* 0x000e640008000144 */
[----:B-1----:R-:W-:Y:S05]  /*62c0*/  @!P0 BRA `(.L_x_108) ;  /* 0x0000002000ec8947 */ /* 0x002fea0003800000 */
.L_x_107:
[----:B------:R-:W-:Y:S01]  /*62d0*/  PRMT R9, RZ, 0x7610, R9 ;  /* 0x00007610ff097816 */ /* 0x000fe20000000009 */
[----:B------:R-:W-:Y:S06]  /*62e0*/  @P2 BRA `(.L_x_109) ;  /* 0x0000000000242947 */ /* 0x000fec0003800000 */
[----:B------:R-:W-:Y:S02]  /*62f0*/  ULDC.64 UR4, c[0x0][0x588] ;  /* 0x0001620000047ab9 */ /* 0x000fe40000000a00 */
[----:B------:R-:W-:-:S04]  /*6300*/  ISETP.NE.U32.AND P0, PT, RZ, UR4, PT ;  /* 0x00000004ff007c0c */ /* 0x000fc8000bf05070 */
[----:B------:R-:W-:-:S13]  /*6310*/  ISETP.NE.AND.EX P0, PT, RZ, UR5, PT, P0 ;  /* 0x00000005ff007c0c */ /* 0x000fda000bf05300 */
[----:B------:R-:W-:Y:S05]  /*6320*/  @!P0 BRA `(.L_x_110) ;  /* 0x00000000000c8947 */ /* 0x000fea0003800000 */
[----:B------:R3:W5:Y:S01]  /*6330*/  LDG.E R11, desc[UR52][R4.64] ;  /* 0x00000034040b7981 */ /* 0x000762000c1e1900 */
[----:B------:R-:W-:Y:S01]  /*6340*/  IMAD.MOV.U32 R9, RZ, RZ, 0x1 ;  /* 0x00000001ff097424 */ /* 0x000fe200078e00ff */
[----:B------:R-:W-:Y:S06]  /*6350*/  BRA `(.L_x_109) ;  /* 0x0000000000087947 */ /* 0x000fec0003800000 */
.L_x_110:
[----:B------:R-:W2:Y:S01]  /*6360*/  LDC R11, c[0x0][0x580] ;  /* 0x00016000ff0b7b82 */ /* 0x000ea20000000800 */
[----:B------:R-:W-:-:S07]  /*6370*/  IMAD.MOV.U32 R9, RZ, RZ, 0x1 ;  /* 0x00000001ff097424 */ /* 0x000fce00078e00ff */
.L_x_109:
[----:B-1----:R-:W-:Y:S01]  /*6380*/  IMAD.MOV.U32 R0, RZ, RZ, 0x1 ;  /* 0x00000001ff007424 */ /* 0x002fe200078e00ff */
[----:B------:R-:W-:Y:S06]  /*6390*/  @!P1 BRA `(.L_x_111) ;  /* 0x0000000c00d89947 */ /* 0x000fec0003800000 */
[----:B------:R-:W1:Y:S01]  /*63a0*/  LDC R3, c[0x0][0x8a8] ;  /* 0x00022a00ff037b82 */ /* 0x000e620000000800 */
[----:B------:R-:W-:Y:S01]  /*63b0*/  IMAD.MOV.U32 R0, RZ, RZ, -0x1 ;  /* 0xffffffffff007424 */ /* 0x000fe200078e00ff */
[----:B------:R-:W-:Y:S01]  /*63c0*/  ULDC UR4, c[0x0][0x900] ;  /* 0x0002400000047ab9 */ /* 0x000fe20000000800 */
[----:B------:R-:W-:Y:S01]  /*63d0*/  LOP3.LUT R10, R19, 0x2, RZ, 0xfc, !PT ;  /* 0x00000002130a7812 */ /* 0x000fe200078efcff */
[----:B------:R-:W-:Y:S01]  /*63e0*/  ULDC.64 UR6, c[0x0][0x198] ;  /* 0x0000660000067ab9 */ /* 0x000fe20000000a00 */
[----:B------:R-:W-:Y:S02]  /*63f0*/  USHF.L.U32 UR13, UR37, UR4, URZ ;  /* 0x00000004250d7299 */ /* 0x000fe4000800063f */
[----:B------:R-:W-:Y:S01]  /*6400*/  SHF.L.U32 R8, R0, UR4, RZ ;  /* 0x0000000400087c19 */ /* 0x000fe200080006ff */
[----:B------:R-:W-:Y:S01]  /*6410*/  IMAD.MOV.U32 R0, RZ, RZ, 0x1 ;  /* 0x00000001ff007424 */ /* 0x000fe200078e00ff */
[----:B------:R-:W-:Y:S01]  /*6420*/  ULDC.64 UR14, c[0x0][0x588] ;  /* 0x00016200000e7ab9 */ /* 0x000fe20000000a00 */
[----:B------:R-:W-:Y:S01]  /*6430*/  ULDC.64 UR22, c[0x0][0x8f8] ;  /* 0x00023e0000167ab9 */ /* 0x000fe20000000a00 */
[----:B------:R-:W-:Y:S01]  /*6440*/  LOP3.LUT R8, RZ, R8, RZ, 0x33, !PT ;  /* 0x00000008ff087212 */ /* 0x000fe200078e33ff */
[----:B------:R-:W-:Y:S01]  /*6450*/  ULDC.64 UR24, c[0x0][0x590] ;  /* 0x0001640000187ab9 */ /* 0x000fe20000000a00 */
[----:B-1----:R-:W-:-:S07]  /*6460*/  VIADD R3, R3, 0xffffffff ;  /* 0xffffffff03037836 */ /* 0x002fce0000000000 */
.L_x_143:
[----:B------:R-:W-:Y:S02]  /*6470*/  ISETP.NE.U32.AND P0, PT, RZ, UR24, PT ;  /* 0x00000018ff007c0c */ /* 0x000fe4000bf05070 */
[----:B------:R-:W-:Y:S02]  /*6480*/  R2UR UR19, R20 ;  /* 0x00000000141372ca */ /* 0x000fe400000e0000 */
[----:B------:R-:W-:Y:S02]  /*6490*/  R2UR UR18, R13 ;  /* 0x000000000d1272ca */ /* 0x000fe400000e0000 */
[----:B------:R-:W-:-:S09]  /*64a0*/  ISETP.NE.AND.EX P0, PT, RZ, UR25, PT, P0 ;  /* 0x00000019ff007c0c */ /* 0x000fd2000bf05300 */
[----:B------:R-:W-:Y:S02]  /*64b0*/  USHF.L.U32 UR19, UR19, 0x8, URZ ;  /* 0x0000000813137899 */ /* 0x000fe4000800063f */
[----:B------:R-:W-:Y:S02]  /*64c0*/  USHF.L.U32 UR18, UR18, 0x6, URZ ;  /* 0x0000000612127899 */ /* 0x000fe4000800063f */
[----:B--2-4-:R-:W-:Y:S10]  /*64d0*/  @!P0 BRA `(.L_x_112) ;  /* 0x00000000002c8947 */ /* 0x014ff40003800000 */
[----:B------:R-:W-:-:S04]  /*64e0*/  ISETP.NE.U32.AND P1, PT, RZ, UR14, PT ;  /* 0x0000000eff007c0c */ /* 0x000fc8000bf25070 */
[----:B------:R-:W-:-:S13]  /*64f0*/  ISETP.NE.AND.EX P1, PT, RZ, UR15, PT, P1 ;  /* 0x0000000fff007c0c */ /* 0x000fda000bf25310 */
[----:B------:R-:W-:Y:S05]  /*6500*/  @!P1 BRA `(.L_x_113) ;  /* 0x0000000000189947 */ /* 0x000fea0003800000 */
[----:B---3--:R-:W1:Y:S01]  /*6510*/  LDC.64 R4, c[0x0][0x588] ;  /* 0x00016200ff047b82 */ /* 0x008e620000000a00 */
[----:B------:R-:W-:-:S04]  /*6520*/  IMAD R7, R12, UR24, RZ ;  /* 0x000000180c077c24 */ /* 0x000fc8000f8e02ff */
[----:B-1----:R-:W-:-:S05]  /*6530*/  IMAD.WIDE R4, R7, 0x4, R4 ;  /* 0x0000000407047825 */ /* 0x002fca00078e0204 */
[----:B--2--5:R1:W5:Y:S01]  /*6540*/  LDG.E R11, desc[UR52][R4.64] ;  /* 0x00000034040b7981 */ /* 0x024362000c1e1900 */
[----:B------:R-:W-:Y:S01]  /*6550*/  IMAD.MOV.U32 R9, RZ, RZ, 0x1 ;  /* 0x00000001ff097424 */ /* 0x000fe200078e00ff */
[----:B------:R-:W-:Y:S06]  /*6560*/  BRA `(.L_x_112) ;  /* 0x0000000000087947 */ /* 0x000fec0003800000 */
.L_x_113:
[----:B--2--5:R-:W4:Y:S01]  /*6570*/  LDC R11, c[0x0][0x580] ;  /* 0x00016000ff0b7b82 */ /* 0x024f220000000800 */
[----:B------:R-:W-:-:S07]  /*6580*/  IMAD.MOV.U32 R9, RZ, RZ, 0x1 ;  /* 0x00000001ff097424 */ /* 0x000fce00078e00ff */
.L_x_112:
[----:B------:R-:W-:Y:S05]  /*6590*/  @!P0 BRA `(.L_x_114) ;  /* 0x00000000001c8947 */ /* 0x000fea0003800000 */
[----:B------:R-:W-:-:S13]  /*65a0*/  LOP3.LUT P2, RZ, R9, 0xff, RZ, 0xc0, !PT ;  /* 0x000000ff09ff7812 */ /* 0x000fda000784c0ff */
[----:B-1-3--:R-:W1:Y:S02]  /*65b0*/  @!P2 LDC.64 R4, c[0x0][0x588] ;  /* 0x00016200ff04ab82 */ /* 0x00ae640000000a00 */
[----:B-1----:R-:W-:-:S04]  /*65c0*/  @!P2 ISETP.NE.U32.AND P0, PT, R4, RZ, PT ;  /* 0x000000ff0400a20c */ /* 0x002fc80003f05070 */
[----:B------:R-:W-:Y:S02]  /*65d0*/  @!P2 ISETP.NE.AND.EX P1, PT, R5, RZ, PT, P0 ;  /* 0x000000ff0500a20c */ /* 0x000fe40003f25300 */
[----:B--2-45:R-:W-:Y:S02]  /*65e0*/  @P2 FSETP.EQ.AND P0, PT, R11, RZ, PT ;  /* 0x000000ff0b00220b */ /* 0x034fe40003f02000 */
[----:B------:R-:W-:Y:S01]  /*65f0*/  @!P2 PLOP3.LUT P0, PT, P1, PT, PT, 0x8, 0x0 ;  /* 0x000000000000a81c */ /* 0x000fe20000f0e170 */
[----:B------:R-:W-:-:S12]  /*6600*/  BRA `(.L_x_115) ;  /* 0x0000000000047947 */ /* 0x000fd80003800000 */
.L_x_114:
[----:B--2-45:R-:W-:-:S13]  /*6610*/  FSETP.EQ.AND P0, PT, R11, RZ, PT ;  /* 0x000000ff0b00720b */ /* 0x034fda0003f02000 */
.L_x_115:
[----:B------:R-:W-:Y:S02]  /*6620*/  ISETP.NE.AND P2, PT, R10, 0x3, PT ;  /* 0x000000030a00780c */ /* 0x000fe40003f45270 */
[----:B------:R-:W-:-:S04]  /*6630*/  ELECT P1, URZ, PT ;  /* 0x00000000003f782f */ /* 0x000fc80003820000 */
[----:B------:R-:W-:-:S07]  /*6640*/  PLOP3.LUT P0, PT, P1, P0, PT, 0x20, 0x0 ;  /* 0x000000000000781c */ /* 0x000fce0000f00470 */
[----:B------:R-:W-:Y:S06]  /*6650*/  @!P2 BRA `(.L_x_116) ;  /* 0x000000000004a947 */ /* 0x000fec0003800000 */
[----:B------:R-:W-:Y:S01]  /*6660*/  BPT.TRAP 0x1 ;  /* 0x000000040000795c */ /* 0x000fe20000300000 */
.L_x_116:
[----:B------:R-:W2:Y:S01]  /*6670*/  S2UR UR36, SR_CgaCtaId ;  /* 0x00000000002479c3 */ /* 0x000ea20000008800 */
[----:B------:R-:W-:Y:S01]  /*6680*/  UMOV UR4, 0x400 ;  /* 0x0000040000047882 */ /* 0x000fe20000000000 */
[----:B-1-3--:R-:W-:Y:S01]  /*6690*/  SHF.L.U32 R4, R0, 0x1f, RZ ;  /* 0x0000001f00047819 */ /* 0x00afe200000006ff */
[----:B--2---:R-:W-:-:S09]  /*66a0*/  ULEA UR4, UR36, UR4, 0x18 ;  /* 0x0000000424047291 */ /* 0x004fd2000f8ec03f */
[----:B------:R-:W1:Y:S02]  /*66b0*/  SYNCS.PHASECHK.TRANS64.TRYWAIT P1, [UR4+0x60], R4 ;  /* 0x00006004ff0075a7 */ /* 0x000e640008020144 */
[----:B-1----:R-:W-:Y:S05]  /*66c0*/  @!P1 BRA `(.L_x_117) ;  /* 0x0000002000049947 */ /* 0x002fea0003800000 */
.L_x_174:
[----:B------:R-:W-:Y:S04]  /*66d0*/  BSSY B0, `(.L_x_118) ;  /* 0x000000e000007945 */ /* 0x000fe80003800000 */
[----:B------:R-:W-:Y:S05]  /*66e0*/  @!P0 BRA `(.L_x_119) ;  /* 0x0000000000308947 */ /* 0x000fea0003800000 */
[----:B------:R-:W-:Y:S01]  /*66f0*/  R2UR UR20, R12 ;  /* 0x000000000c1472ca */ /* 0x000fe200000e0000 */
[----:B------:R-:W-:Y:S02]  /*6700*/  UIADD3 UR8, UP0, UR6, 0x3f0, URZ ;  /* 0x000003f006087890 */ /* 0x000fe4000ff1e03f */
[----:B------:R-:W-:Y:S02]  /*6710*/  UIADD3 UR16, UR4, 0x200, URZ ;  /* 0x0000020004107890 */ /* 0x000fe4000fffe03f */
[----:B------:R-:W-:Y:S02]  /*6720*/  UIADD3 UR17, UR4, 0x40, URZ ;  /* 0x0000004004117890 */ /* 0x000fe4000fffe03f */
[----:B------:R-:W-:Y:S01]  /*6730*/  UIADD3.X UR9, URZ, UR7, URZ, UP0, !UPT ;  /* 0x000000073f097290 */ /* 0x000fe200087fe43f */
[----:B------:R-:W-:Y:S01]  /*6740*/  UMOV UR10, 0x0 ;  /* 0x00000000000a7882 */ /* 0x000fe20000000000 */
[----:B------:R-:W-:-:S07]  /*6750*/  UMOV UR11, 0x10000000 ;  /* 0x10000000000b7882 */ /* 0x000fce0000000000 */
[----:B------:R2:W-:Y:S02]  /*6760*/  UTMALDG.3D [UR16], [UR8], desc[UR10] ;  /* 0x00000a10080075b4 */ /* 0x0005e40008011000 */
[----:B--2---:R-:W-:Y:S05]  /*6770*/  @!P2 BRA `(.L_x_120) ;  /* 0x000000000004a947 */ /* 0x004fea0003800000 */
[----:B------:R-:W-:Y:S01]  /*6780*/  BPT.TRAP 0x1 ;  /* 0x000000040000795c */ /* 0x000fe20000300000 */
.L_x_120:
[----:B-1----:R-:W1:Y:S02]  /*6790*/  LDC R5, c[0x0][0x800] ;  /* 0x00020000ff057b82 */ /* 0x002e640000000800 */
[----:B-1----:R2:W-:Y:S02]  /*67a0*/  SYNCS.ARRIVE.TRANS64.RED.A0TR RZ, [UR4+0x40], R5 ;  /* 0x00004005ffff79a7 */ /* 0x0025e40008300404 */
.L_x_119:
[----:B------:R-:W-:Y:S05]  /*67b0*/  BSYNC B0 ;  /* 0x0000000000007941 */ /* 0x000fea0003800000 */
.L_x_118:
[----:B------:R-:W-:Y:S05]  /*67c0*/  @!P2 BRA `(.L_x_121) ;  /* 0x000000000004a947 */ /* 0x000fea0003800000 */
[----:B------:R-:W-:Y:S01]  /*67d0*/  BPT.TRAP 0x1 ;  /* 0x000000040000795c */ /* 0x000fe20000300000 */
.L_x_121:
[----:B------:R-:W-:-:S04]  /*67e0*/  UIADD3 UR5, UR4, 0x40, URZ ;  /* 0x0000004004057890 */ /* 0x000fc8000fffe03f */
[----:B------:R-:W-:-:S09]  /*67f0*/  UPRMT UR5, UR36, 0x654, UR5 ;  /* 0x0000065424057896 */ /* 0x000fd20008000005 */
[----:B------:R-:W-:Y:S01]  /*6800*/  SYNCS.ARRIVE.TRANS64.RED.A1T0 RZ, [UR5], RZ ;  /* 0x000000ffffff79a7 */ /* 0x000fe20008100405 */
[----:B------:R-:W-:Y:S05]  /*6810*/  @!P2 BRA `(.L_x_122) ;  /* 0x000000000004a947 */ /* 0x000fea0003800000 */
[----:B------:R-:W-:Y:S01]  /*6820*/  BPT.TRAP 0x1 ;  /* 0x000000040000795c */ /* 0x000fe20000300000 */
.L_x_122:
[----:B------:R-:W3:Y:S02]  /*6830*/  SYNCS.PHASECHK.TRANS64.TRYWAIT P1, [UR4+0x68], R4 ;  /* 0x00006804ff0075a7 */ /* 0x000ee40008020144 */
[----:B---3--:R-:W-:Y:S05]  /*6840*/  @!P1 BRA `(.L_x_123) ;  /* 0x0000001c00bc9947 */ /* 0x008fea0003800000 */
.L_x_175:
[----:B------:R-:W-:Y:S04]  /*6850*/  BSSY B0, `(.L_x_124) ;  /* 0x0000010000007945 */ /* 0x000fe80003800000 */
[----:B------:R-:W-:Y:S05]  /*6860*/  @!P0 BRA `(.L_x_125) ;  /* 0x0000000000388947 */ /* 0x000fea0003800000 */
[----:B------:R-:W-:Y:S01]  /*6870*/  UIADD3 UR16, UP0, UR6, 0x3f0, URZ ;  /* 0x000003f006107890 */ /* 0x000fe2000ff1e03f */
[----:B------:R-:W-:Y:S01]  /*6880*/  R2UR UR12, R12 ;  /* 0x000000000c0c72ca */ /* 0x000fe200000e0000 */
[----:B------:R-:W-:Y:S02]  /*6890*/  UIADD3 UR11, UR19, 0x80, URZ ;  /* 0x00000080130b7890 */ /* 0x000fe4000fffe03f */
[----:B------:R-:W-:Y:S02]  /*68a0*/  UIADD3 UR8, UR4, 0x2200, URZ ;  /* 0x0000220004087890 */ /* 0x000fe4000fffe03f */
[----:B------:R-:W-:Y:S02]  /*68b0*/  UIADD3 UR9, UR4, 0x48, URZ ;  /* 0x0000004804097890 */ /* 0x000fe4000fffe03f */
[----:B------:R-:W-:Y:S01]  /*68c0*/  UIADD3.X UR17, URZ, UR7, URZ, UP0, !UPT ;  /* 0x000000073f117290 */ /* 0x000fe200087fe43f */
[----:B------:R-:W-:Y:S01]  /*68d0*/  UMOV UR20, 0x0 ;  /* 0x0000000000147882 */ /* 0x000fe20000000000 */
[----:B------:R-:W-:Y:S01]  /*68e0*/  UMOV UR21, 0x10000000 ;  /* 0x1000000000157882 */ /* 0x000fe20000000000 */
[----:B------:R-:W-:-:S06]  /*68f0*/  UMOV UR10, UR18 ;  /* 0x00000012000a7c82 */ /* 0x000fcc0008000000 */
[----:B------:R3:W-:Y:S02]  /*6900*/  UTMALDG.3D [UR8], [UR16], desc[UR20] ;  /* 0x00001408100075b4 */ /* 0x0007e40008011000 */
[----:B---3--:R-:W-:Y:S05]  /*6910*/  @!P2 BRA `(.L_x_126) ;  /* 0x000000000004a947 */ /* 0x008fea0003800000 */
[----:B------:R-:W-:Y:S01]  /*6920*/  BPT.TRAP 0x1 ;  /* 0x000000040000795c */ /* 0x000fe20000300000 */
.L_x_126:
[----:B-12---:R-:W1:Y:S02]  /*6930*/  LDC R5, c[0x0][0x800] ;  /* 0x00020000ff057b82 */ /* 0x006e640000000800 */
[----:B-1----:R3:W-:Y:S02]  /*6940*/  SYNCS.ARRIVE.TRANS64.RED.A0TR RZ, [UR4+0x48], R5 ;  /* 0x00004805ffff79a7 */ /* 0x0027e40008300404 */
.L_x_125:
[----:B------:R-:W-:Y:S05]  /*6950*/  BSYNC B0 ;  /* 0x0000000000007941 */ /* 0x000fea0003800000 */
.L_x_124:
[----:B------:R-:W-:Y:S05]  /*6960*/  @!P2 BRA `(.L_x_127) ;  /* 0x000000000004a947 */ /* 0x000fea0003800000 */
[----:B------:R-:W-:Y:S01]  /*6970*/  BPT.TRAP 0x1 ;  /* 0x000000040000795c */ /* 0x000fe20000300000 */
.L_x_127:
[----:B------:R-:W-:Y:S02]  /*6980*/  UIADD3 UR5, UR4, 0x48, URZ ;  /* 0x0000004804057890 */ /* 0x000fe4000fffe03f */
[----:B------:R-:W-:Y:S02]  /*6990*/  UIADD3 UR10, UR18, 0x20, URZ ;  /* 0x00000020120a7890 */ /* 0x000fe4000fffe03f */
[----:B------:R-:W-:-:S09]  /*69a0*/  UPRMT UR5, UR36, 0x654, UR5 ;  /* 0x0000065424057896 */ /* 0x000fd20008000005 */
[----:B------:R-:W-:Y:S01]  /*69b0*/  SYNCS.ARRIVE.TRANS64.RED.A1T0 RZ, [UR5], RZ ;  /* 0x000000ffffff79a7 */ /* 0x000fe20008100405 */
[----:B------:R-:W-:Y:S05]  /*69c0*/  @!P2 BRA `(.L_x_128) ;  /* 0x000000000004a947 */ /* 0x000fea0003800000 */
[----:B------:R-:W-:Y:S01]  /*69d0*/  BPT.TRAP 0x1 ;  /* 0x000000040000795c */ /* 0x000fe20000300000 */
.L_x_128:
[----:B------:R-:W4:Y:S02]  /*69e0*/  SYNCS.PHASECHK.TRANS64.TRYWAIT P1, [UR4+0x70], R4 ;  /* 0x00007004ff0075a7 */ /* 0x000f240008020144 */
[----:B----4-:R-:W-:Y:S05]  /*69f0*/  @!P1 BRA `(.L_x_129) ;  /* 0x0000001c00689947 */ /* 0x010fea0003800000 */
.L_x_176:
        /* <DEDUP_REMOVED lines=8> */
[----:B------:R-:W-:Y:S01]  /*6a80*/  UMOV UR21, 0x10000000 ;  /* 0x1000000000157882 */ /* 0x000fe20000000000 */
[----:B------:R-:W-:-:S06]  /*6a90*/  UMOV UR11, UR19 ;  /* 0x00000013000b7c82 */ /* 0x000fcc0008000000 */
[----:B------:R4:W-:Y:S02]  /*6aa0*/  UTMALDG.3D [UR8], [UR16], desc[UR20] ;  /* 0x00001408100075b4 */ /* 0x0009e40008011000 */
[----:B----4-:R-:W-:Y:S05]  /*6ab0*/  @!P2 BRA `(.L_x_132) ;  /* 0x000000000004a947 */ /* 0x010fea0003800000 */
[----:B------:R-:W-:Y:S01]  /*6ac0*/  BPT.TRAP 0x1 ;  /* 0x000000040000795c */ /* 0x000fe20000300000 */
.L_x_132:
[----:B-123--:R-:W1:Y:S02]  /*6ad0*/  LDC R5, c[0x0][0x800] ;  /* 0x00020000ff057b82 */ /* 0x00ee640000000800 */
[----:B-1----:R4:W-:Y:S02]  /*6ae0*/  SYNCS.ARRIVE.TRANS64.RED.A0TR RZ, [UR4+0x50], R5 ;  /* 0x00005005ffff79a7 */ /* 0x0029e40008300404 */
.L_x_131:
[----:B------:R-:W-:Y:S05]  /*6af0*/  BSYNC B0 ;  /* 0x0000000000007941 */ /* 0x000fea0003800000 */
.L_x_130:
[----:B------:R-:W-:Y:S05]  /*6b00*/  @!P2 BRA `(.L_x_133) ;  /* 0x000000000004a947 */ /* 0x000fea0003800000 */
[----:B------:R-:W-:Y:S01]  /*6b10*/  BPT.TRAP 0x1 ;  /* 0x000000040000795c */ /* 0x000fe20000300000 */
.L_x_133:
[----:B------:R-:W-:-:S04]  /*6b20*/  UIADD3 UR5, UR4, 0x50, URZ ;  /* 0x0000005004057890 */ /* 0x000fc8000fffe03f */
[----:B------:R-:W-:-:S09]  /*6b30*/  UPRMT UR5, UR36, 0x654, UR5 ;  /* 0x0000065424057896 */ /* 0x000fd20008000005 */
[----:B------:R-:W-:Y:S01]  /*6b40*/  SYNCS.ARRIVE.TRANS64.RED.A1T0 RZ, [UR5], RZ ;  /* 0x000000ffffff79a7 */ /* 0x000fe20008100405 */
[----:B------:R-:W-:Y:S05]  /*6b50*/  @!P2 BRA `(.L_x_134) ;  /* 0x000000000004a947 */ /* 0x000fea0003800000 */
[----:B------:R-:W-:Y:S01]  /*6b60*/  BPT.TRAP 0x1 ;  /* 0x000000040000795c */ /* 0x000fe20000300000 */
.L_x_134:
[----:B------:R-:W5:Y:S02]  /*6b70*/  SYNCS.PHASECHK.TRANS64.TRYWAIT P1, [UR4+0x78], R4 ;  /* 0x00007804ff0075a7 */ /* 0x000f640008020144 */
[----:B-----5:R-:W-:Y:S05]  /*6b80*/  @!P1 BRA `(.L_x_135) ;  /* 0x0000001c001c9947 */ /* 0x020fea0003800000 */
.L_x_177:
[----:B------:R-:W-:Y:S04]  /*6b90*/  BSSY B0, `(.L_x_136) ;  /* 0x000000f000007945 */ /* 0x000fe80003800000 */
[----:B------:R-:W-:Y:S05]  /*6ba0*/  @!P0 BRA `(.L_x_137) ;  /* 0x0000000000348947 */ /* 0x000fea0003800000 */
[----:B------:R-:W-:Y:S01]  /*6bb0*/  R2UR UR12, R12 ;  /* 0x000000000c0c72ca */ /* 0x000fe200000e0000 */
[----:B------:R-:W-:Y:S02]  /*6bc0*/  UIADD3 UR16, UP0, UR6, 0x3f0, URZ ;  /* 0x000003f006107890 */ /* 0x000fe4000ff1e03f */
[----:B------:R-:W-:Y:S02]  /*6bd0*/  UIADD3 UR11, UR19, 0x80, URZ ;  /* 0x00000080130b7890 */ /* 0x000fe4000fffe03f */
[----:B------:R-:W-:Y:S02]  /*6be0*/  UIADD3 UR8, UR4, 0x6200, URZ ;  /* 0x0000620004087890 */ /* 0x000fe4000fffe03f */
[----:B------:R-:W-:Y:S02]  /*6bf0*/  UIADD3 UR9, UR4, 0x58, URZ ;  /* 0x0000005804097890 */ /* 0x000fe4000fffe03f */
[----:B------:R-:W-:Y:S01]  /*6c00*/  UIADD3.X UR17, URZ, UR7, URZ, UP0, !UPT ;  /* 0x000000073f117290 */ /* 0x000fe200087fe43f */
[----:B------:R-:W-:Y:S01]  /*6c10*/  UMOV UR20, 0x0 ;  /* 0x0000000000147882 */ /* 0x000fe20000000000 */
[----:B------:R-:W-:-:S07]  /*6c20*/  UMOV UR21, 0x10000000 ;  /* 0x1000000000157882 */ /* 0x000fce0000000000 */
[----:B------:R1:W-:Y:S02]  /*6c30*/  UTMALDG.3D [UR8], [UR16], desc[UR20] ;  /* 0x00001408100075b4 */ /* 0x0003e40008011000 */
[----:B-1----:R-:W-:Y:S05]  /*6c40*/  @!P2 BRA `(.L_x_138) ;  /* 0x000000000004a947 */ /* 0x002fea0003800000 */
[----:B------:R-:W-:Y:S01]  /*6c50*/  BPT.TRAP 0x1 ;  /* 0x000000040000795c */ /* 0x000fe20000300000 */
.L_x_138:
[----:B------:R-:W1:Y:S02]  /*6c60*/  LDC R4, c[0x0][0x800] ;  /* 0x00020000ff047b82 */ /* 0x000e640000000800 */
[----:B-1----:R1:W-:Y:S02]  /*6c70*/  SYNCS.ARRIVE.TRANS64.RED.A0TR RZ, [UR4+0x58], R4 ;  /* 0x00005804ffff79a7 */ /* 0x0023e40008300404 */
.L_x_137:
[----:B------:R-:W-:Y:S05]  /*6c80*/  BSYNC B0 ;  /* 0x0000000000007941 */ /* 0x000fea0003800000 */
.L_x_136:
[----:B------:R-:W-:Y:S05]  /*6c90*/  @!P2 BRA `(.L_x_139) ;  /* 0x000000000004a947 */ /* 0x000fea0003800000 */
[----:B------:R-:W-:Y:S01]  /*6ca0*/  BPT.TRAP 0x1 ;  /* 0x000000040000795c */ /* 0x000fe20000300000 */
.L_x_139:
[----:B------:R-:W-:Y:S01]  /*6cb0*/  IADD3 R16, P0, R16, UR40, RZ ;  /* 0x0000002810107c10 */ /* 0x000fe2000ff1e0ff */
[----:B------:R-:W-:Y:S01]  /*6cc0*/  UIADD3 UR4, UR4, 0x58, URZ ;  /* 0x0000005804047890 */ /* 0x000fe2000fffe03f */
[----:B------:R-:W-:Y:S01]  /*6cd0*/  LOP3.LUT R0, R0, 0x1, RZ, 0x3c, !PT ;  /* 0x0000000100007812 */ /* 0x000fe200078e3cff */
[----:B------:R-:W-:Y:S01]  /*6ce0*/  IMAD.MOV.U32 R20, RZ, RZ, -0x1 ;  /* 0xffffffffff147424 */ /* 0x000fe200078e00ff */
[----:B------:R-:W-:Y:S01]  /*6cf0*/  IADD3.X R17, R17, UR38, RZ, P0, !PT ;  /* 0x0000002611117c10 */ /* 0x000fe200087fe4ff */
[----:B------:R-:W-:Y:S01]  /*6d00*/  UPRMT UR4, UR36, 0x654, UR4 ;  /* 0x0000065424047896 */ /* 0x000fe20008000004 */
[----:B------:R-:W-:Y:S01]  /*6d10*/  ISETP.GE.U32.AND P0, PT, R16, UR22, PT ;  /* 0x0000001610007c0c */ /* 0x000fe2000bf06070 */
[----:B------:R-:W-:Y:S01]  /*6d20*/  IMAD.MOV.U32 R13, RZ, RZ, -0x1 ;  /* 0xffffffffff0d7424 */ /* 0x000fe200078e00ff */
[----:B-1----:R-:W-:Y:S01]  /*6d30*/  PRMT R4, RZ, 0x7610, R4 ;  /* 0x00007610ff047816 */ /* 0x002fe20000000004 */
[----:B------:R-:W-:Y:S01]  /*6d40*/  IMAD.MOV.U32 R12, RZ, RZ, -0x1 ;  /* 0xffffffffff0c7424 */ /* 0x000fe200078e00ff */
[----:B------:R-:W-:-:S04]  /*6d50*/  ISETP.GE.U32.AND.EX P0, PT, R17, UR23, PT, P0 ;  /* 0x0000001711007c0c */ /* 0x000fc8000bf06100 */
[----:B------:R-:W-:Y:S09]  /*6d60*/  SYNCS.ARRIVE.TRANS64.RED.A1T0 RZ, [UR4], RZ ;  /* 0x000000ffffff79a7 */ /* 0x000ff20008100404 */
[----:B------:R-:W-:Y:S05]  /*6d70*/  @P0 BRA `(.L_x_140) ;  /* 0x0000000400580947 */ /* 0x000fea0003800000 */
[----:B------:R-:W1:Y:S01]  /*6d80*/  S2R R15, SR_CTAID.X ;  /* 0x00000000000f7919 */ /* 0x000e620000002500 */
[----:B------:R-:W5:Y:S01]  /*6d90*/  LDC.64 R12, c[0x0][0x8d0] ;  /* 0x00023400ff0c7b82 */ /* 0x000f620000000a00 */
[----:B------:R-:W-:Y:S01]  /*6da0*/  ULDC UR4, c[0x0][0x150] ;  /* 0x0000540000047ab9 */ /* 0x000fe20000000800 */
[----:B------:R-:W-:Y:S01]  /*6db0*/  IMAD.MOV.U32 R7, RZ, RZ, R16 ;  /* 0x000000ffff077224 */ /* 0x000fe200078e0010 */
[----:B------:R-:W2:Y:S01]  /*6dc0*/  S2R R18, SR_CTAID.Y ;  /* 0x0000000000127919 */ /* 0x000ea20000002600 */
[----:B------:R-:W-:-:S04]  /*6dd0*/  IMAD.MOV.U32 R21, RZ, RZ, R17 ;  /* 0x000000ffff157224 */ /* 0x000fc800078e0011 */
[----:B------:R-:W2:Y:S08]  /*6de0*/  LDC R22, c[0x0][0x144] ;  /* 0x00005100ff167b82 */ /* 0x000eb00000000800 */
[----:B------:R-:W3:Y:S01]  /*6df0*/  LDC R20, c[0x0][0x8d8] ;  /* 0x00023600ff147b82 */ /* 0x000ee20000000800 */
[----:B-----5:R-:W-:-:S04]  /*6e00*/  ISETP.NE.U32.AND P0, PT, R12, RZ, PT ;  /* 0x000000ff0c00720c */ /* 0x020fc80003f05070 */
[----:B------:R-:W-:Y:S02]  /*6e10*/  ISETP.NE.AND.EX P0, PT, R13, RZ, PT, P0 ;  /* 0x000000ff0d00720c */ /* 0x000fe40003f05300 */
[----:B-1----:R-:W-:Y:S02]  /*6e20*/  I2FP.F32.U32 R4, R15 ;  /* 0x0000000f00047245 */ /* 0x002fe40000201000 */
[----:B--2---:R-:W-:-:S03]  /*6e30*/  I2FP.F32.U32 R23, R18 ;  /* 0x0000001200177245 */ /* 0x004fc60000201000 */
[----:B------:R-:W-:-:S04]  /*6e40*/  FMUL R4, R4, UR4 ;  /* 0x0000000404047c20 */ /* 0x000fc80008400000 */
[----:B------:R1:W2:Y:S02]  /*6e50*/  F2I.U32.TRUNC.NTZ R14, R4 ;  /* 0x00000004000e7305 */ /* 0x0002a4000020f000 */
[----:B---3--:R-:W-:Y:S05]  /*6e60*/  @!P0 BRA `(.L_x_141) ;  /* 0x0000000000308947 */ /* 0x008fea0003800000 */
[----:B----4-:R-:W3:Y:S02]  /*6e70*/  LDC R5, c[0x0][0x8dc] ;  /* 0x00023700ff057b82 */ /* 0x010ee40000000800 */
[----:B---3--:R-:W-:-:S04]  /*6e80*/  IADD3 R5, P0, R16, R5, RZ ;  /* 0x0000000510057210 */ /* 0x008fc80007f1e0ff */
[----:B------:R-:W-:-:S05]  /*6e90*/  IADD3.X R21, RZ, R17, RZ, P0, !PT ;  /* 0x00000011ff157210 */ /* 0x000fca00007fe4ff */
[----:B------:R-:W-:-:S04]  /*6ea0*/  IMAD.WIDE.U32 R6, R21, R12, RZ ;  /* 0x0000000c15067225 */ /* 0x000fc800078e00ff */
[----:B------:R-:W-:-:S04]  /*6eb0*/  IMAD.WIDE.U32 R6, P0, R5, R13, R6 ;  /* 0x0000000d05067225 */ /* 0x000fc80007800006 */
[----:B-1----:R-:W-:-:S04]  /*6ec0*/  IMAD.WIDE.U32 R4, R5, R12, RZ ;  /* 0x0000000c05047225 */ /* 0x002fc800078e00ff */
[----:B------:R-:W-:Y:S01]  /*6ed0*/  IMAD.MOV.U32 R4, RZ, RZ, R7 ;  /* 0x000000ffff047224 */ /* 0x000fe200078e0007 */
[----:B------:R-:W-:Y:S01]  /*6ee0*/  IADD3 RZ, P1, R5, R6, RZ ;  /* 0x0000000605ff7210 */ /* 0x000fe20007f3e0ff */
[----:B------:R-:W-:-:S04]  /*6ef0*/  IMAD.X R5, RZ, RZ, RZ, P0 ;  /* 0x000000ffff057224 */ /* 0x000fc800000e06ff */
[----:B------:R-:W-:-:S04]  /*6f00*/  IMAD.WIDE.U32.X R4, R21, R13, R4, P1 ;  /* 0x0000000d15047225 */ /* 0x000fc800008e0404 */
[----:B------:R-:W-:Y:S02]  /*6f10*/  IMAD.MOV.U32 R7, RZ, RZ, R4 ;  /* 0x000000ffff077224 */ /* 0x000fe400078e0004 */
[----:B------:R-:W-:-:S07]  /*6f20*/  IMAD.MOV.U32 R21, RZ, RZ, R5 ;  /* 0x000000ffff157224 */ /* 0x000fce00078e0005 */
.L_x_141:
[----:B------:R-:W-:Y:S01]  /*6f30*/  ULDC UR4, c[0x0][0x154] ;  /* 0x0000550000047ab9 */ /* 0x000fe20000000800 */
[----:B------:R-:W3:Y:S01]  /*6f40*/  LDC R13, c[0x0][0x148] ;  /* 0x00005200ff0d7b82 */ /* 0x000ee20000000800 */
[----:B------:R-:W-:Y:S01]  /*6f50*/  FMUL R23, R23, UR4 ;  /* 0x0000000417177c20 */ /* 0x000fe20008400000 */
[----:B------:R-:W-:Y:S01]  /*6f60*/  ISETP.NE.AND P2, PT, R2, 0x1, PT ;  /* 0x000000010200780c */ /* 0x000fe20003f45270 */
[----:B--2---:R-:W-:Y:S01]  /*6f70*/  IMAD.MOV R6, RZ, RZ, -R14 ;  /* 0x000000ffff067224 */ /* 0x004fe200078e0a0e */
[-CC-:B------:R-:W-:Y:S02]  /*6f80*/  SHF.R.U64 R14, R7, R20.reuse, R21.reuse ;  /* 0x00000014070e7219 */ /* 0x180fe40000001215 */
[----:B------:R-:W-:Y:S01]  /*6f90*/  SHF.R.U32.HI R20, RZ, R20, R21 ;  /* 0x00000014ff147219 */ /* 0x000fe20000011615 */
[----:B------:R-:W2:Y:S01]  /*6fa0*/  F2I.U32.TRUNC.NTZ R23, R23 ;  /* 0x0000001700177305 */ /* 0x000ea2000020f000 */
[----:B-1--4-:R-:W1:Y:S01]  /*6fb0*/  LDC.64 R4, c[0x0][0x8c8] ;  /* 0x00023200ff047b82 */ /* 0x012e620000000a00 */
[----:B------:R-:W-:Y:S01]  /*6fc0*/  IADD3 R21, P0, RZ, -R14, RZ ;  /* 0x8000000eff157210 */ /* 0x000fe20007f1e0ff */
[----:B------:R-:W-:-:S04]  /*6fd0*/  IMAD R15, R22, R6, R15 ;  /* 0x00000006160f7224 */ /* 0x000fc800078e020f */
[----:B------:R-:W-:Y:S02]  /*6fe0*/  IMAD.X R7, RZ, RZ, ~R20, P0 ;  /* 0x000000ffff077224 */ /* 0x000fe400000e0e14 */
[----:B------:R-:W4:Y:S01]  /*6ff0*/  LDC R24, c[0x0][0x8c0] ;  /* 0x00023000ff187b82 */ /* 0x000f220000000800 */
[----:B--2---:R-:W-:-:S07]  /*7000*/  IMAD.MOV R12, RZ, RZ, -R23 ;  /* 0x000000ffff0c7224 */ /* 0x004fce00078e0a17 */
[----:B------:R-:W2:Y:S01]  /*7010*/  LDC R27, c[0x0][0x900] ;  /* 0x00024000ff1b7b82 */ /* 0x000ea20000000800 */
[----:B---3--:R-:W-:-:S07]  /*7020*/  @P2 IMAD R15, R13, R12, R18 ;  /* 0x0000000c0d0f2224 */ /* 0x008fce00078e0212 */
[----:B------:R-:W3:Y:S01]  /*7030*/  LDC.64 R12, c[0x0][0x8e8] ;  /* 0x00023a00ff0c7b82 */ /* 0x000ee20000000a00 */
[----:B-1----:R-:W-:-:S04]  /*7040*/  IMAD R6, R7, R4, RZ ;  /* 0x0000000407067224 */ /* 0x002fc800078e02ff */
[C---:B------:R-:W-:Y:S02]  /*7050*/  IMAD R7, R21.reuse, R5, R6 ;  /* 0x0000000515077224 */ /* 0x040fe400078e0206 */
[----:B------:R-:W-:Y:S01]  /*7060*/  IMAD.WIDE.U32 R4, R21, R4, R16 ;  /* 0x0000000415047225 */ /* 0x000fe200078e0010 */
[----:B------:R-:W1:Y:S03]  /*7070*/  LDC R6, c[0x0][0x8b0] ;  /* 0x00022c00ff067b82 */ /* 0x000e660000000800 */
[----:B------:R-:W-:-:S05]  /*7080*/  IMAD.IADD R5, R5, 0x1, R7 ;  /* 0x0000000105057824 */ /* 0x000fca00078e0207 */
[----:B------:R-:W2:Y:S01]  /*7090*/  LDC R25, c[0x0][0x8f0] ;  /* 0x00023c00ff197b82 */ /* 0x000ea20000000800 */
[-CC-:B----4-:R-:W-:Y:S02]  /*70a0*/  SHF.R.U64 R22, R4, R24.reuse, R5.reuse ;  /* 0x0000001804167219 */ /* 0x190fe40000001205 */
[----:B------:R-:W-:-:S05]  /*70b0*/  SHF.R.U32.HI R5, RZ, R24, R5 ;  /* 0x00000018ff057219 */ /* 0x000fca0000011605 */
[----:B------:R-:W4:Y:S01]  /*70c0*/  LDC R21, c[0x0][0x8e0] ;  /* 0x00023800ff157b82 */ /* 0x000f220000000800 */
[----:B---3--:R-:W-:-:S04]  /*70d0*/  ISETP.NE.U32.AND P0, PT, R12, RZ, PT ;  /* 0x000000ff0c00720c */ /* 0x008fc80003f05070 */
[----:B------:R-:W-:-:S03]  /*70e0*/  ISETP.NE.AND.EX P0, PT, R13, RZ, PT, P0 ;  /* 0x000000ff0d00720c */ /* 0x000fc60003f05300 */
[----:B------:R-:W3:Y:S01]  /*70f0*/  LDC R20, c[0x0][0x8b8] ;  /* 0x00022e00ff147b82 */ /* 0x000ee20000000800 */
[-CC-:B-1----:R-:W-:Y:S02]  /*7100*/  SHF.R.U64 R23, R22, R6.reuse, R5.reuse ;  /* 0x0000000616177219 */ /* 0x182fe40000001205 */
[----:B------:R-:W-:-:S04]  /*7110*/  SHF.R.U32.HI R4, RZ, R6, R5 ;  /* 0x00000006ff047219 */ /* 0x000fc80000011605 */
[-CC-:B--2---:R-:W-:Y:S01]  /*7120*/  SHF.R.U64 R24, R23, R27.reuse, R4.reuse ;  /* 0x0000001b17187219 */ /* 0x184fe20000001204 */
[----:B------:R-:W1:Y:S01]  /*7130*/  LDC R18, c[0x0][0x8a8] ;  /* 0x00022a00ff127b82 */ /* 0x000e620000000800 */
[----:B------:R-:W-:-:S03]  /*7140*/  SHF.R.U32.HI R27, RZ, R27, R4 ;  /* 0x0000001bff1b7219 */ /* 0x000fc60000011604 */
[----:B------:R-:W-:Y:S02]  /*7150*/  IMAD.MOV.U32 R4, RZ, RZ, R24 ;  /* 0x000000ffff047224 */ /* 0x000fe400078e0018 */
[----:B------:R-:W-:Y:S01]  /*7160*/  IMAD.MOV.U32 R5, RZ, RZ, R27 ;  /* 0x000000ffff057224 */ /* 0x000fe200078e001b */
[----:B------:R-:W-:Y:S06]  /*7170*/  @!P0 BRA `(.L_x_142) ;  /* 0x0000000000288947 */ /* 0x000fec0003800000 */
[----:B------:R-:W2:Y:S02]  /*7180*/  LDC R5, c[0x0][0x8f4] ;  /* 0x00023d00ff057b82 */ /* 0x000ea40000000800 */
[----:B--2---:R-:W-:-:S05]  /*7190*/  IADD3 R5, P0, R24, R5, RZ ;  /* 0x0000000518057210 */ /* 0x004fca0007f1e0ff */
[----:B------:R-:W-:-:S04]  /*71a0*/  IMAD.X R27, RZ, RZ, R27, P0 ;  /* 0x000000ffff1b7224 */ /* 0x000fc800000e061b */
[----:B------:R-:W-:-:S04]  /*71b0*/  IMAD.WIDE.U32 R6, R27, R12, RZ ;  /* 0x0000000c1b067225 */ /* 0x000fc800078e00ff */
[----:B------:R-:W-:-:S04]  /*71c0*/  IMAD.WIDE.U32 R6, P0, R5, R13, R6 ;  /* 0x0000000d05067225 */ /* 0x000fc80007800006 */
[----:B------:R-:W-:-:S04]  /*71d0*/  IMAD.WIDE.U32 R4, R5, R12, RZ ;  /* 0x0000000c05047225 */ /* 0x000fc800078e00ff */
[----:B------:R-:W-:Y:S01]  /*71e0*/  IMAD.MOV.U32 R4, RZ, RZ, R7 ;  /* 0x000000ffff047224 */ /* 0x000fe200078e0007 */
[----:B------:R-:W-:Y:S01]  /*71f0*/  IADD3 RZ, P1, R5, R6, RZ ;  /* 0x0000000605ff7210 */ /* 0x000fe20007f3e0ff */
[----:B------:R-:W-:-:S04]  /*7200*/  IMAD.X R5, RZ, RZ, RZ, P0 ;  /* 0x000000ffff057224 */ /* 0x000fc800000e06ff */
[----:B------:R-:W-:-:S08]  /*7210*/  IMAD.WIDE.U32.X R4, R27, R13, R4, P1 ;  /* 0x0000000d1b047225 */ /* 0x000fd000008e0404 */
.L_x_142:
[----:B------:R-:W-:Y:S01]  /*7220*/  SHF.R.U64 R4, R4, R25, R5 ;  /* 0x0000001904047219 */ /* 0x000fe20000001205 */
[----:B------:R-:W-:Y:S01]  /*7230*/  IMAD.MOV.U32 R12, RZ, RZ, R14 ;  /* 0x000000ffff0c7224 */ /* 0x000fe200078e000e */
[----:B------:R-:W-:Y:S02]  /*7240*/  LOP3.LUT R23, R23, R8, RZ, 0xc0, !PT ;  /* 0x0000000817177212 */ /* 0x000fe400078ec0ff */
[----:B------:R-:W-:Y:S01]  /*7250*/  LOP3.LUT R22, R22, R3, RZ, 0xc0, !PT ;  /* 0x0000000316167212 */ /* 0x000fe200078ec0ff */
[----:B------:R-:W-:Y:S02]  /*7260*/  IMAD.MOV R5, RZ, RZ, -R4 ;  /* 0x000000ffff057224 */ /* 0x000fe400078e0a04 */
[----:B------:R-:W-:Y:S02]  /*7270*/  IMAD R23, R4, UR13, R23 ;  /* 0x0000000d04177c24 */ /* 0x000fe4000f8e0217 */
[----:B----4-:R-:W-:Y:S02]  /*7280*/  IMAD R21, R5, R21, R24 ;  /* 0x0000001505157224 */ /* 0x010fe400078e0218 */
[----:B---3--:R-:W-:-:S02]  /*7290*/  IMAD R20, R23, R20, R15 ;  /* 0x0000001417147224 */ /* 0x008fc400078e020f */
[----:B-1----:R-:W-:Y:S02]  /*72a0*/  IMAD R21, R21, R18, R22 ;  /* 0x0000001215157224 */ /* 0x002fe400078e0216 */
[----:B------:R-:W-:-:S03]  /*72b0*/  IMAD.MOV.U32 R4, RZ, RZ, 0x1 ;  /* 0x00000001ff047424 */ /* 0x000fc600078e00ff */
[----:B------:R-:W-:Y:S02]  /*72c0*/  SEL R13, R21, R20, !P2 ;  /* 0x00000014150d7207 */ /* 0x000fe40005000000 */
[----:B------:R-:W-:-:S07]  /*72d0*/  SEL R20, R20, R21, !P2 ;  /* 0x0000001514147207 */ /* 0x000fce0005000000 */
.L_x_140:
[----:B------:R-:W-:-:S13]  /*72e0*/  LOP3.LUT P0, RZ, R4, 0xff, RZ, 0xc0, !PT ;  /* 0x000000ff04ff7812 */ /* 0x000fda000780c0ff */
[----:B------:R-:W-:Y:S05]  /*72f0*/  @P0 BRA `(.L_x_143) ;  /* 0xfffffff0005c0947 */ /* 0x000fea000383ffff */
.L_x_111:
[----:B------:R-:W-:-:S13]  /*7300*/  ELECT P0, URZ, PT ;  /* 0x00000000003f782f */ /* 0x000fda0003800000 */
[----:B------:R-:W-:Y:S05]  /*7310*/  @!P0 BRA `(.L_x_13) ;  /* 0x0000001000508947 */ /* 0x000fea0003800000 */
[----:B------:R-:W-:-:S04]  /*7320*/  LOP3.LUT R19, R19, 0x2, RZ, 0xfc, !PT ;  /* 0x0000000213137812 */ /* 0x000fc800078efcff */
[----:B------:R-:W-:-:S13]  /*7330*/  ISETP.NE.AND P1, PT, R19, 0x3, PT ;  /* 0x000000031300780c */ /* 0x000fda0003f25270 */
[----:B------:R-:W-:Y:S05]  /*7340*/  @!P1 BRA `(.L_x_144) ;  /* 0x0000000000049947 */ /* 0x000fea0003800000 */
[----:B------:R-:W-:Y:S01]  /*7350*/  BPT.TRAP 0x1 ;  /* 0x000000040000795c */ /* 0x000fe20000300000 */
.L_x_144:
[----:B---3--:R-:W-:Y:S01]  /*7360*/  IMAD.U32 R4, RZ, RZ, UR36 ;  /* 0x00000024ff047e24 */ /* 0x008fe2000f8e00ff */
[----:B------:R-:W-:Y:S02]  /*7370*/  MOV R3, 0x400 ;  /* 0x0000040000037802 */ /* 0x000fe40000000f00 */
[----:B------:R-:W-:Y:S02]  /*7380*/  SHF.L.U32 R2, R0, 0x1f, RZ ;  /* 0x0000001f00027819 */ /* 0x000fe400000006ff */
[----:B------:R-:W-:-:S04]  /*7390*/  LEA R3, R4, R3, 0x18 ;  /* 0x0000000304037211 */ /* 0x000fc800078ec0ff */
[----:B------:R-:W1:Y:S02]  /*73a0*/  SYNCS.PHASECHK.TRANS64.TRYWAIT P0, [R3+URZ+0x60], R2 ;  /* 0x00006002030075a7 */ /* 0x000e64000800017f */
[----:B-1----:R-:W-:Y:S05]  /*73b0*/  @!P0 BRA `(.L_x_145) ;  /* 0x0000001400288947 */ /* 0x002fea0003800000 */
.L_x_178:
[----:B------:R-:W-:Y:S05]  /*73c0*/  @!P1 BRA `(.L_x_146) ;  /* 0x0000000000049947 */ /* 0x000fea0003800000 */
[----:B------:R-:W-:Y:S01]  /*73d0*/  BPT.TRAP 0x1 ;  /* 0x000000040000795c */ /* 0x000fe20000300000 */
.L_x_146:
[----:B------:R-:W3:Y:S02]  /*73e0*/  SYNCS.PHASECHK.TRANS64.TRYWAIT P0, [R3+URZ+0x68], R2 ;  /* 0x00006802030075a7 */ /* 0x000ee4000800017f */
[----:B---3--:R-:W-:Y:S05]  /*73f0*/  @!P0 BRA `(.L_x_147) ;  /* 0x00000014002c8947 */ /* 0x008fea0003800000 */
.L_x_179:
[----:B------:R-:W-:Y:S05]  /*7400*/  @!P1 BRA `(.L_x_148) ;  /* 0x0000000000049947 */ /* 0x000fea0003800000 */
[----:B------:R-:W-:Y:S01]  /*7410*/  BPT.TRAP 0x1 ;  /* 0x000000040000795c */ /* 0x000fe20000300000 */
.L_x_148:
[----:B------:R-:W1:Y:S02]  /*7420*/  SYNCS.PHASECHK.TRANS64.TRYWAIT P0, [R3+URZ+0x70], R2 ;  /* 0x00007002030075a7 */ /* 0x000e64000800017f */
[----:B-1----:R-:W-:Y:S05]  /*7430*/  @!P0 BRA `(.L_x_149) ;  /* 0x0000001400308947 */ /* 0x002fea0003800000 */
.L_x_180:
[----:B------:R-:W-:Y:S05]  /*7440*/  @!P1 BRA `(.L_x_150) ;  /* 0x0000000000049947 */ /* 0x000fea0003800000 */
[----:B------:R-:W-:Y:S01]  /*7450*/  BPT.TRAP 0x1 ;  /* 0x000000040000795c */ /* 0x000fe20000300000 */
.L_x_150:
[----:B------:R-:W-:-:S07]  /*7460*/  SHF.L.U32 R0, R0, 0x1f, RZ ;  /* 0x0000001f00007819 */ /* 0x000fce00000006ff */
.L_x_151:
[----:B------:R1:W1:Y:S02]  /*7470*/  SYNCS.PHASECHK.TRANS64.TRYWAIT P0, [R3+URZ+0x78], R0 ;  /* 0x00007800030075a7 */ /* 0x000264000800017f */
[----:B-1----:R-:W-:Y:S05]  /*7480*/  @!P0 NANOSLEEP.SYNCS 0x989680 ;  /* 0x009896800000895d */ /* 0x002fea0003900000 */
[----:B------:R-:W1:Y:S02]  /*7490*/  @!P0 SYNCS.PHASECHK.TRANS64 P0, [R3+URZ+0x78], R0 ;  /* 0x00007800030085a7 */ /* 0x000e64000800007f */
[----:B-1----:R-:W-:Y:S05]  /*74a0*/  @P0 BRA `(.L_x_13) ;  /* 0x0000000c00ec0947 */ /* 0x002fea0003800000 */
[----:B------:R-:W-:Y:S05]  /*74b0*/  BRA `(.L_x_151) ;  /* 0xfffffffc00ec7947 */ /* 0x000fea000383ffff */
.L_x_106:
[----:B------:R-:W-:Y:S01]  /*74c0*/  LOP3.LUT P0, RZ, R10, 0xff, RZ, 0xc0, !PT ;  /* 0x000000ff0aff7812 */ /* 0x000fe2000780c0ff */
[----:B------:R-:W-:Y:S01]  /*74d0*/  IMAD.MOV.U32 R10, RZ, RZ, 0x1 ;  /* 0x00000001ff0a7424 */ /* 0x000fe200078e00ff */
[----:B------:R-:W-:-:S11]  /*74e0*/  MOV R9, RZ ;  /* 0x000000ff00097202 */ /* 0x000fd60000000f00 */
[----:B------:R-:W-:Y:S05]  /*74f0*/  @!P0 BRA `(.L_x_152) ;  /* 0x0000000c00248947 */ /* 0x000fea0003800000 */
[----:B------:R-:W2:Y:S01]  /*7500*/  LDC R0, c[0x0][0x28c] ;  /* 0x0000a300ff007b82 */ /* 0x000ea20000000800 */
[----:B------:R-:W-:Y:S01]  /*7510*/  ULDC UR7, c[0x0][0x900] ;  /* 0x0002400000077ab9 */ /* 0x000fe20000000800 */
[----:B------:R-:W-:Y:S01]  /*7520*/  UMOV UR8, 0xffffffff ;  /* 0xffffffff00087882 */ /* 0x000fe20000000000 */
[----:B------:R-:W-:Y:S01]  /*7530*/  BSSY B0, `(.L_x_152) ;  /* 0x00000c5000007945 */ /* 0x000fe20003800000 */
[----:B-1----:R-:W-:Y:S01]  /*7540*/  USHF.L.U32 UR4, UR36, 0x5, URZ ;  /* 0x0000000524047899 */ /* 0x002fe2000800063f */
[----:B------:R-:W-:Y:S01]  /*7550*/  LOP3.LUT R11, R22, 0x2, RZ, 0xfc, !PT ;  /* 0x00000002160b7812 */ /* 0x000fe200078efcff */
[----:B------:R-:W-:Y:S01]  /*7560*/  USHF.L.U32 UR5, UR36, 0xb, URZ ;  /* 0x0000000b24057899 */ /* 0x000fe2000800063f */
[----:B------:R-:W-:Y:S01]  /*7570*/  IMAD.MOV.U32 R10, RZ, RZ, 0x1 ;  /* 0x00000001ff0a7424 */ /* 0x000fe200078e00ff */
[----:B------:R-:W-:Y:S01]  /*7580*/  USHF.L.U32 UR8, UR8, UR7, URZ ;  /* 0x0000000708087299 */ /* 0x000fe2000800063f */
[----:B------:R-:W-:Y:S01]  /*7590*/  IMAD.MOV.U32 R9, RZ, RZ, RZ ;  /* 0x000000ffff097224 */ /* 0x000fe200078e00ff */
[----:B------:R-:W-:Y:S01]  /*75a0*/  ULDC UR6, c[0x0][0x8a8] ;  /* 0x00022a0000067ab9 */ /* 0x000fe20000000800 */
[----:B------:R-:W-:-:S02]  /*75b0*/  ULOP3.LUT UR4, UR4, 0x20, URZ, 0xc0, !UPT ;  /* 0x0000002004047892 */ /* 0x000fc4000f8ec03f */
[----:B------:R-:W-:Y:S02]  /*75c0*/  ULOP3.LUT UR5, UR5, 0x800, URZ, 0xc0, !UPT ;  /* 0x0000080005057892 */ /* 0x000fe4000f8ec03f */
[----:B------:R-:W-:Y:S02]  /*75d0*/  UIADD3 UR17, UR6, -0x1, URZ ;  /* 0xffffffff06117890 */ /* 0x000fe4000fffe03f */
[----:B------:R-:W-:Y:S02]  /*75e0*/  USHF.L.U32 UR19, UR37, UR7, URZ ;  /* 0x0000000725137299 */ /* 0x000fe4000800063f */
[----:B------:R-:W-:Y:S01]  /*75f0*/  ULOP3.LUT UR18, URZ, UR8, URZ, 0x33, !UPT ;  /* 0x000000083f127292 */ /* 0x000fe2000f8e333f */
[----:B------:R-:W-:Y:S01]  /*7600*/  ULDC.64 UR22, c[0x0][0x198] ;  /* 0x0000660000167ab9 */ /* 0x000fe20000000a00 */
[----:B--2---:R-:W-:-:S05]  /*7610*/  VIADD R0, R0, 0x3f ;  /* 0x0000003f00007836 */ /* 0x004fca0000000000 */
[----:B------:R-:W-:-:S04]  /*7620*/  SHF.R.S32.HI R3, RZ, 0x1f, R0 ;  /* 0x0000001fff037819 */ /* 0x000fc80000011400 */
[----:B------:R-:W-:Y:S01]  /*7630*/  LEA.HI R3, R3, R0, RZ, 0x6 ;  /* 0x0000000003037211 */ /* 0x000fe200078f30ff */
[----:B------:R-:W-:-:S03]  /*7640*/  IMAD.MOV.U32 R0, RZ, RZ, 0x1 ;  /* 0x00000001ff007424 */ /* 0x000fc600078e00ff */
[--C-:B------:R-:W-:Y:S02]  /*7650*/  SHF.R.S32.HI R8, RZ, 0x6, R3.reuse ;  /* 0x00000006ff087819 */ /* 0x100fe40000011403 */
[----:B------:R-:W-:-:S03]  /*7660*/  PRMT R3, R0, 0x7610, R3 ;  /* 0x0000761000037816 */ /* 0x000fc60000000003 */
[----:B------:R-:W-:-:S07]  /*7670*/  VIADD R0, R8, 0x1 ;  /* 0x0000000108007836 */ /* 0x000fce0000000000 */
.L_x_163:
[----:B------:R-:W-:-:S03]  /*7680*/  UMOV UR6, 0xffffffff ;  /* 0xffffffff00067882 */ /* 0x000fc60000000000 */
[----:B------:R-:W-:Y:S05]  /*7690*/  BRA.DIV UR6, `(.L_x_153) ;  /* 0x0000001206ac7947 */ /* 0x000fea000b800000 */
[----:B------:R-:W-:-:S13]  /*76a0*/  ELECT P6, URZ, PT ;  /* 0x00000000003f782f */ /* 0x000fda00038c0000 */
.L_x_183:
[----:B------:R-:W1:Y:S01]  /*76b0*/  LDC R4, c[0x0][0x28c] ;  /* 0x0000a300ff047b82 */ /* 0x000e620000000800 */
[----:B------:R-:W-:Y:S01]  /*76c0*/  BSSY B1, `(.L_x_154) ;  /* 0x0000038000017945 */ /* 0x000fe20003800000 */
[----:B-1----:R-:W-:-:S13]  /*76d0*/  ISETP.LT.OR P6, PT, R4, 0x1, !P6 ;  /* 0x000000010400780c */ /* 0x002fda00077c1670 */
[----:B------:R-:W-:Y:S05]  /*76e0*/  @P6 BRA `(.L_x_155) ;  /* 0x0000000000d46947 */ /* 0x000fea0003800000 */
[----:B------:R-:W-:Y:S01]  /*76f0*/  LEA R15, R13, UR4, 0x6 ;  /* 0x000000040d0f7c11 */ /* 0x000fe2000f8e30ff */
[----:B------:R-:W-:Y:S02]  /*7700*/  IMAD.SHL.U32 R20, R20, 0x100, RZ ;  /* 0x0000010014147824 */ /* 0x000fe400078e00ff */
[----:B------:R-:W-:Y:S02]  /*7710*/  IMAD.MOV.U32 R21, RZ, RZ, RZ ;  /* 0x000000ffff157224 */ /* 0x000fe400078e00ff */
[----:B------:R-:W-:Y:S02]  /*7720*/  IMAD.MOV.U32 R4, RZ, RZ, R0 ;  /* 0x000000ffff047224 */ /* 0x000fe400078e0000 */
[----:B------:R-:W-:Y:S02]  /*7730*/  IMAD.MOV.U32 R5, RZ, RZ, R10 ;  /* 0x000000ffff057224 */ /* 0x000fe400078e000a */
[----:B------:R-:W-:-:S07]  /*7740*/  IMAD.MOV.U32 R6, RZ, RZ, R9 ;  /* 0x000000ffff067224 */ /* 0x000fce00078e0009 */
.L_x_158:
[----:B------:R-:W1:Y:S01]  /*7750*/  S2R R14, SR_CgaCtaId ;  /* 0x00000000000e7919 */ /* 0x000e620000008800 */
[----:B------:R-:W-:Y:S02]  /*7760*/  MOV R7, 0x400 ;  /* 0x0000040000077802 */ /* 0x000fe40000000f00 */
[----:B------:R-:W-:-:S13]  /*7770*/  LOP3.LUT P1, RZ, R18, 0x7f, RZ, 0xc0, !PT ;  /* 0x0000007f12ff7812 */ /* 0x000fda000782c0ff */
[----:B------:R-:W2:Y:S01]  /*7780*/  @!P1 LDC R13, c[0x0][0x500] ;  /* 0x00014000ff0d9b82 */ /* 0x000ea20000000800 */
[----:B-1----:R-:W-:Y:S02]  /*7790*/  LEA R19, R14, R7, 0x18 ;  /* 0x000000070e137211 */ /* 0x002fe400078ec0ff */
[----:B------:R-:W-:-:S03]  /*77a0*/  SHF.L.U32 R7, R5, 0x1f, RZ ;  /* 0x0000001f05077819 */ /* 0x000fc600000006ff */
[----:B------:R-:W-:-:S04]  /*77b0*/  IMAD R14, R6, 0x8, R19 ;  /* 0x00000008060e7824 */ /* 0x000fc800078e0213 */
[----:B------:R-:W1:Y:S02]  /*77c0*/  SYNCS.PHASECHK.TRANS64.TRYWAIT P0, [R14+URZ+0x20], R7 ;  /* 0x000020070e0075a7 */ /* 0x000e64000800017f */
[----:B-12---:R-:W-:Y:S05]  /*77d0*/  @!P0 BRA `(.L_x_156) ;  /* 0x00000010007c8947 */ /* 0x006fea0003800000 */
.L_x_184:
[----:B-1----:R-:W-:Y:S01]  /*77e0*/  PRMT R7, R11, 0x9910, RZ ;  /* 0x000099100b077816 */ /* 0x002fe200000000ff */
[----:B------:R1:W-:Y:S03]  /*77f0*/  @!P1 SYNCS.ARRIVE.TRANS64 RZ, [R14+URZ], R13 ;  /* 0x0000000d0eff99a7 */ /* 0x0003e6000800003f */
[----:B------:R-:W-:-:S13]  /*7800*/  ISETP.NE.AND P0, PT, R7, 0x2, PT ;  /* 0x000000020700780c */ /* 0x000fda0003f05270 */
[----:B-1----:R-:W-:Y:S05]  /*7810*/  @P0 BRA `(.L_x_157) ;  /* 0x0000000000040947 */ /* 0x002fea0003800000 */
[----:B------:R-:W-:Y:S01]  /*7820*/  BPT.TRAP 0x1 ;  /* 0x000000040000795c */ /* 0x000fe20000300000 */
.L_x_157:
[C---:B------:R-:W-:Y:S01]  /*7830*/  LEA R7, R6.reuse, UR5, 0xc ;  /* 0x0000000506077c11 */ /* 0x040fe2000f8e60ff */
[--C-:B------:R-:W-:Y:S01]  /*7840*/  IMAD R13, R6, 0x8000, R19.reuse ;  /* 0x00008000060d7824 */ /* 0x100fe200078e0213 */
[----:B------:R-:W-:Y:S01]  /*7850*/  R2UR UR9, R14 ;  /* 0x000000000e0972ca */ /* 0x000fe200000e0000 */
[----:B------:R-:W-:Y:S01]  /*7860*/  VIADD R4, R4, 0xffffffff ;  /* 0xffffffff04047836 */ /* 0x000fe20000000000 */
[----:B------:R-:W-:Y:S01]  /*7870*/  UIADD3 UR6, UP0, UR22, 0xf0, URZ ;  /* 0x000000f016067890 */ /* 0x000fe2000ff1e03f */
[----:B------:R-:W-:Y:S01]  /*7880*/  IMAD R7, R7, 0x2, R19 ;  /* 0x0000000207077824 */ /* 0x000fe200078e0213 */
[----:B------:R-:W-:Y:S01]  /*7890*/  R2UR UR7, R13 ;  /* 0x000000000d0772ca */ /* 0x000fe200000e0000 */
[----:B------:R-:W-:Y:S01]  /*78a0*/  UIADD3 UR24, UP1, UR22, 0x1f0, URZ ;  /* 0x000001f016187890 */ /* 0x000fe2000ff3e03f */
[----:B------:R-:W-:Y:S01]  /*78b0*/  R2UR UR11, R20 ;  /* 0x00000000140b72ca */ /* 0x000fe200000e0000 */
[----:B------:R-:W-:Y:S01]  /*78c0*/  VIADD R6, R6, 0x1 ;  /* 0x0000000106067836 */ /* 0x000fe20000000000 */
[----:B------:R-:W-:Y:S01]  /*78d0*/  R2UR UR8, R7 ;  /* 0x00000000070872ca */ /* 0x000fe200000e0000 */
[----:B------:R-:W-:Y:S01]  /*78e0*/  UIADD3.X UR25, URZ, UR23, URZ, UP1, !UPT ;  /* 0x000000173f197290 */ /* 0x000fe20008ffe43f */
[----:B------:R-:W-:Y:S01]  /*78f0*/  R2UR UR10, R21 ;  /* 0x00000000150a72ca */ /* 0x000fe200000e0000 */
[----:B------:R-:W-:Y:S01]  /*7900*/  UMOV UR14, 0x0 ;  /* 0x00000000000e7882 */ /* 0x000fe20000000000 */
[----:B------:R-:W-:Y:S01]  /*7910*/  R2UR UR12, R12 ;  /* 0x000000000c0c72ca */ /* 0x000fe200000e0000 */
[----:B------:R-:W-:Y:S01]  /*7920*/  UMOV UR15, 0x10000000 ;  /* 0x10000000000f7882 */ /* 0x000fe20000000000 */
[----:B------:R-:W-:Y:S01]  /*7930*/  R2UR UR20, R15 ;  /* 0x000000000f1472ca */ /* 0x000fe200000e0000 */
[----:B------:R-:W-:Y:S01]  /*7940*/  UMOV UR21, 0x30000 ;  /* 0x0003000000157882 */ /* 0x000fe20000000000 */
[----:B------:R-:W-:Y:S01]  /*7950*/  ISETP.GT.AND P1, PT, R4, 0x1, PT ;  /* 0x000000010400780c */ /* 0x000fe20003f24270 */
[----:B------:R-:W-:Y:S01]  /*7960*/  UIADD3 UR13, UR7, 0x8400, URZ ;  /* 0x00008400070d7890 */ /* 0x000fe2000fffe03f */
[----:B------:R-:W-:Y:S01]  /*7970*/  ISETP.NE.AND P0, PT, R6, 0x4, PT ;  /* 0x000000040600780c */ /* 0x000fe20003f05270 */
[----:B------:R-:W-:Y:S01]  /*7980*/  UIADD3.X UR7, URZ, UR23, URZ, UP0, !UPT ;  /* 0x000000173f077290 */ /* 0x000fe200087fe43f */
[----:B------:R-:W-:Y:S01]  /*7990*/  VIADD R21, R21, 0x40 ;  /* 0x0000004015157836 */ /* 0x000fe20000000000 */
[----:B------:R-:W-:Y:S01]  /*79a0*/  UIADD3 UR16, UR8, 0x28400, URZ ;  /* 0x0002840008107890 */ /* 0x000fe2000fffe03f */
[----:B------:R-:W-:-:S02]  /*79b0*/  SEL R14, RZ, 0x1, P0 ;  /* 0x00000001ff0e7807 */ /* 0x000fc40000000000 */
[----:B------:R-:W-:Y:S01]  /*79c0*/  UMOV UR8, UR13 ;  /* 0x0000000d00087c82 */ /* 0x000fe20008000000 */
[----:B------:R-:W-:Y:S02]  /*79d0*/  SEL R6, R6, RZ, P0 ;  /* 0x000000ff06067207 */ /* 0x000fe40000000000 */
[----:B------:R-:W-:Y:S01]  /*79e0*/  LOP3.LUT R5, R5, R14, RZ, 0x3c, !PT ;  /* 0x0000000e05057212 */ /* 0x000fe200078e3cff */
[----:B------:R1:W-:Y:S02]  /*79f0*/  UTMALDG.3D [UR8], [UR6], desc[UR14] ;  /* 0x00000e08060075b4 */ /* 0x0003e40008011000 */
[----:B-1----:R-:W-:Y:S01]  /*7a00*/  UMOV UR8, UR16 ;  /* 0x0000001000087c82 */ /* 0x002fe20008000000 */
[----:B------:R-:W-:Y:S02]  /*7a10*/  UMOV UR11, UR20 ;  /* 0x00000014000b7c82 */ /* 0x000fe40008000000 */
[----:B------:R1:W-:Y:S02]  /*7a20*/  UTMALDG.3D.MULTICAST [UR8], [UR24], UR21, desc[UR14] ;  /* 0x00000e08180073b4 */ /* 0x0003e40008011815 */
[----:B-1----:R-:W-:Y:S05]  /*7a30*/  @P1 BRA `(.L_x_158) ;  /* 0xfffffffc00441947 */ /* 0x002fea000383ffff */
.L_x_155:
[----:B------:R-:W-:Y:S05]  /*7a40*/  BSYNC B1 ;  /* 0x0000000000017941 */ /* 0x000fea0003800000 */
.L_x_154:
[----:B------:R-:W-:Y:S01]  /*7a50*/  LOP3.LUT P1, RZ, R3, 0xff, RZ, 0xc0, !PT ;  /* 0x000000ff03ff7812 */ /* 0x000fe2000782c0ff */
[----:B------:R-:W-:Y:S01]  /*7a60*/  IMAD.IADD R9, R8, 0x1, R9 ;  /* 0x0000000108097824 */ /* 0x000fe200078e0209 */
[----:B------:R-:W-:Y:S01]  /*7a70*/  IADD3 R16, P2, R16, UR40, RZ ;  /* 0x0000002810107c10 */ /* 0x000fe2000ff5e0ff */
[----:B------:R-:W-:Y:S01]  /*7a80*/  ULDC.64 UR6, c[0x0][0x8f8] ;  /* 0x00023e0000067ab9 */ /* 0x000fe20000000a00 */
[----:B------:R-:W-:Y:S01]  /*7a90*/  BSSY B1, `(.L_x_159) ;  /* 0x000006c000017945 */ /* 0x000fe20003800000 */
[----:B------:R-:W-:Y:S01]  /*7aa0*/  IMAD.MOV.U32 R20, RZ, RZ, -0x1 ;  /* 0xffffffffff147424 */ /* 0x000fe200078e00ff */
[----:B------:R-:W-:Y:S01]  /*7ab0*/  SHF.R.U32.HI R3, RZ, 0x2, R9 ;  /* 0x00000002ff037819 */ /* 0x000fe20000011609 */
[----:B------:R-:W-:Y:S01]  /*7ac0*/  IMAD.MOV.U32 R12, RZ, RZ, -0x1 ;  /* 0xffffffffff0c7424 */ /* 0x000fe200078e00ff */
[----:B------:R-:W-:Y:S02]  /*7ad0*/  ISETP.GT.U32.AND P0, PT, R9, 0x3, PT ;  /* 0x000000030900780c */ /* 0x000fe40003f04070 */
[----:B------:R-:W-:-:S02]  /*7ae0*/  LOP3.LUT R3, R3, 0x1, RZ, 0xc0, !PT ;  /* 0x0000000103037812 */ /* 0x000fc400078ec0ff */
[----:B------:R-:W-:Y:S01]  /*7af0*/  ISETP.LT.U32.AND P0, PT, R8, 0x4, P0 ;  /* 0x000000040800780c */ /* 0x000fe20000701070 */
[----:B------:R-:W1:Y:S01]  /*7b00*/  @P1 S2R R5, SR_CgaCtaId ;  /* 0x0000000000051919 */ /* 0x000e620000008800 */
[----:B------:R-:W-:Y:S02]  /*7b10*/  @P1 MOV R4, 0x400 ;  /* 0x0000040000041802 */ /* 0x000fe40000000f00 */
[----:B------:R-:W-:Y:S02]  /*7b20*/  IADD3.X R17, R17, UR38, RZ, P2, !PT ;  /* 0x0000002611117c10 */ /* 0x000fe400097fe4ff */
[----:B------:R-:W-:Y:S02]  /*7b30*/  ISETP.GE.U32.AND P2, PT, R16, UR6, PT ;  /* 0x0000000610007c0c */ /* 0x000fe4000bf46070 */
[----:B------:R-:W-:Y:S02]  /*7b40*/  MOV R13, 0xffffffff ;  /* 0xffffffff000d7802 */ /* 0x000fe40000000f00 */
[----:B------:R-:W-:-:S02]  /*7b50*/  LOP3.LUT R9, R9, 0x3, RZ, 0xc0, !PT ;  /* 0x0000000309097812 */ /* 0x000fc400078ec0ff */
[----:B-1----:R-:W-:-:S04]  /*7b60*/  @P1 LEA R4, R5, R4, 0x18 ;  /* 0x0000000405041211 */ /* 0x002fc800078ec0ff */
[----:B------:R1:W-:Y:S01]  /*7b70*/  @P1 SYNCS.ARRIVE.TRANS64.A1T0 RZ, [R4+URZ+0x88], RZ ;  /* 0x000088ff04ff19a7 */ /* 0x0003e2000810003f */
[----:B------:R-:W-:Y:S02]  /*7b80*/  ISETP.NE.U32.AND P1, PT, R3, 0x1, PT ;  /* 0x000000010300780c */ /* 0x000fe40003f25070 */
[----:B------:R-:W-:Y:S02]  /*7b90*/  SEL R3, RZ, 0x1, !P0 ;  /* 0x00000001ff037807 */ /* 0x000fe40004000000 */
[----:B------:R-:W-:Y:S02]  /*7ba0*/  ISETP.GE.U32.AND.EX P0, PT, R17, UR7, PT, P2 ;  /* 0x0000000711007c0c */ /* 0x000fe4000bf06120 */
[----:B------:R-:W-:-:S04]  /*7bb0*/  ISETP.GT.U32.AND P1, PT, R8, 0x3, !P1 ;  /* 0x000000030800780c */ /* 0x000fc80004f24070 */
[----:B-1----:R-:W-:-:S04]  /*7bc0*/  SEL R4, RZ, 0x1, !P1 ;  /* 0x00000001ff047807 */ /* 0x002fc80004800000 */
[--C-:B------:R-:W-:Y:S02]  /*7bd0*/  LOP3.LUT R10, R4, R10, R3.reuse, 0x96, !PT ;  /* 0x0000000a040a7212 */ /* 0x100fe400078e9603 */
[----:B------:R-:W-:Y:S02]  /*7be0*/  PRMT R4, RZ, 0x7610, R4 ;  /* 0x00007610ff047816 */ /* 0x000fe40000000004 */
[----:B------:R-:W-:Y:S01]  /*7bf0*/  PRMT R3, RZ, 0x7610, R3 ;  /* 0x00007610ff037816 */ /* 0x000fe20000000003 */
[----:B------:R-:W-:Y:S06]  /*7c00*/  @P0 BRA `(.L_x_160) ;  /* 0x0000000400500947 */ /* 0x000fec0003800000 */
[----:B------:R-:W1:Y:S01]  /*7c10*/  S2R R13, SR_CTAID.X ;  /* 0x00000000000d7919 */ /* 0x000e620000002500 */
[----:B------:R-:W-:Y:S01]  /*7c20*/  ULDC.64 UR6, c[0x0][0x8d0] ;  /* 0x0002340000067ab9 */ /* 0x000fe20000000a00 */
[----:B------:R-:W2:Y:S01]  /*7c30*/  LDC R20, c[0x0][0x144] ;  /* 0x00005100ff147b82 */ /* 0x000ea20000000800 */
[----:B------:R-:W-:Y:S01]  /*7c40*/  ISETP.NE.U32.AND P0, PT, RZ, UR6, PT ;  /* 0x00000006ff007c0c */ /* 0x000fe2000bf05070 */
[----:B------:R-:W3:Y:S01]  /*7c50*/  S2R R12, SR_CTAID.Y ;  /* 0x00000000000c7919 */ /* 0x000ee20000002600 */
[----:B------:R-:W-:Y:S01]  /*7c60*/  ULDC UR8, c[0x0][0x150] ;  /* 0x0000540000087ab9 */ /* 0x000fe20000000800 */
[----:B------:R-:W-:Y:S01]  /*7c70*/  ULDC UR9, c[0x0][0x8d8] ;  /* 0x0002360000097ab9 */ /* 0x000fe20000000800 */
[----:B------:R-:W-:Y:S01]  /*7c80*/  ISETP.NE.AND.EX P0, PT, RZ, UR7, PT, P0 ;  /* 0x00000007ff007c0c */ /* 0x000fe2000bf05300 */
[----:B------:R-:W-:Y:S01]  /*7c90*/  IMAD.MOV.U32 R4, RZ, RZ, R16 ;  /* 0x000000ffff047224 */ /* 0x000fe200078e0010 */
[----:B-1----:R-:W-:-:S05]  /*7ca0*/  I2FP.F32.U32 R5, R13 ;  /* 0x0000000d00057245 */ /* 0x002fca0000201000 */
[----:B------:R-:W-:Y:S01]  /*7cb0*/  FMUL R19, R5, UR8 ;  /* 0x0000000805137c20 */ /* 0x000fe20008400000 */
[----:B------:R-:W-:-:S05]  /*7cc0*/  IMAD.MOV.U32 R5, RZ, RZ, R17 ;  /* 0x000000ffff057224 */ /* 0x000fca00078e0011 */
[----:B---3--:R-:W-:Y:S05]  /*7cd0*/  @!P0 BRA `(.L_x_161) ;  /* 0x0000000000288947 */ /* 0x008fea0003800000 */
[----:B------:R-:W-:Y:S02]  /*7ce0*/  ULDC UR8, c[0x0][0x8dc] ;  /* 0x0002370000087ab9 */ /* 0x000fe40000000800 */
[----:B------:R-:W-:-:S05]  /*7cf0*/  IADD3 R5, P0, R16, UR8, RZ ;  /* 0x0000000810057c10 */ /* 0x000fca000ff1e0ff */
[----:B------:R-:W-:-:S04]  /*7d00*/  IMAD.X R15, RZ, RZ, R17, P0 ;  /* 0x000000ffff0f7224 */ /* 0x000fc800000e0611 */
[----:B------:R-:W-:-:S04]  /*7d10*/  IMAD.WIDE.U32 R6, R15, UR6, RZ ;  /* 0x000000060f067c25 */ /* 0x000fc8000f8e00ff */
[----:B------:R-:W-:-:S04]  /*7d20*/  IMAD.WIDE.U32 R6, P0, R5, UR7, R6 ;  /* 0x0000000705067c25 */ /* 0x000fc8000f800006 */
[----:B------:R-:W-:-:S04]  /*7d30*/  IMAD.WIDE.U32 R4, R5, UR6, RZ ;  /* 0x0000000605047c25 */ /* 0x000fc8000f8e00ff */
[----:B------:R-:W-:Y:S01]  /*7d40*/  IMAD.MOV.U32 R4, RZ, RZ, R7 ;  /* 0x000000ffff047224 */ /* 0x000fe200078e0007 */
[----:B------:R-:W-:Y:S01]  /*7d50*/  IADD3 RZ, P1, R5, R6, RZ ;  /* 0x0000000605ff7210 */ /* 0x000fe20007f3e0ff */
[----:B------:R-:W-:-:S04]  /*7d60*/  IMAD.X R5, RZ, RZ, RZ, P0 ;  /* 0x000000ffff057224 */ /* 0x000fc800000e06ff */
[----:B------:R-:W-:-:S08]  /*7d70*/  IMAD.WIDE.U32.X R4, R15, UR7, R4, P1 ;  /* 0x000000070f047c25 */ /* 0x000fd000088e0404 */
.L_x_161:
[--C-:B------:R-:W-:Y:S01]  /*7d80*/  SHF.R.U64 R14, R4, UR9, R5.reuse ;  /* 0x00000009040e7c19 */ /* 0x100fe20008001205 */
[----:B------:R-:W1:Y:S01]  /*7d90*/  F2I.U32.TRUNC.NTZ R19, R19 ;  /* 0x0000001300137305 */ /* 0x000e62000020f000 */
[----:B------:R-:W-:Y:S01]  /*7da0*/  SHF.R.U32.HI R4, RZ, UR9, R5 ;  /* 0x00000009ff047c19 */ /* 0x000fe20008011605 */
[----:B------:R-:W-:Y:S01]  /*7db0*/  ULDC.64 UR6, c[0x0][0x8c8] ;  /* 0x0002320000067ab9 */ /* 0x000fe20000000a00 */
[----:B------:R-:W-:Y:S01]  /*7dc0*/  IADD3 R7, P0, RZ, -R14, RZ ;  /* 0x8000000eff077210 */ /* 0x000fe20007f1e0ff */
[----:B------:R-:W-:Y:S01]  /*7dd0*/  ULDC.64 UR8, c[0x0][0x8e8] ;  /* 0x00023a0000087ab9 */ /* 0x000fe20000000a00 */
[----:B------:R-:W3:Y:S03]  /*7de0*/  LDC R21, c[0x0][0x148] ;  /* 0x00005200ff157b82 */ /* 0x000ee60000000800 */
[----:B------:R-:W-:Y:S01]  /*7df0*/  IMAD.X R4, RZ, RZ, ~R4, P0 ;  /* 0x000000ffff047224 */ /* 0x000fe200000e0e04 */
[----:B------:R-:W-:-:S03]  /*7e00*/  ISETP.NE.U32.AND P0, PT, RZ, UR8, PT ;  /* 0x00000008ff007c0c */ /* 0x000fc6000bf05070 */
[----:B------:R-:W-:Y:S01]  /*7e10*/  IMAD R6, R4, UR6, RZ ;  /* 0x0000000604067c24 */ /* 0x000fe2000f8e02ff */
[----:B------:R-:W-:Y:S01]  /*7e20*/  ISETP.NE.AND.EX P0, PT, RZ, UR9, PT, P0 ;  /* 0x00000009ff007c0c */ /* 0x000fe2000bf05300 */
[----:B------:R-:W-:Y:S01]  /*7e30*/  IMAD.WIDE.U32 R4, R7, UR6, R16 ;  /* 0x0000000607047c25 */ /* 0x000fe2000f8e0010 */
[----:B------:R-:W-:-:S03]  /*7e40*/  ULDC UR6, c[0x0][0x8c0] ;  /* 0x0002300000067ab9 */ /* 0x000fc60000000800 */
[----:B------:R-:W-:Y:S01]  /*7e50*/  IMAD R7, R7, UR7, R6 ;  /* 0x0000000707077c24 */ /* 0x000fe2000f8e0206 */
[----:B------:R-:W-:Y:S01]  /*7e60*/  ULDC UR7, c[0x0][0x154] ;  /* 0x0000550000077ab9 */ /* 0x000fe20000000800 */
[----:B-1----:R-:W-:Y:S02]  /*7e70*/  IMAD.MOV R6, RZ, RZ, -R19 ;  /* 0x000000ffff067224 */ /* 0x002fe400078e0a13 */
[----:B------:R-:W-:Y:S02]  /*7e80*/  IMAD.IADD R5, R5, 0x1, R7 ;  /* 0x0000000105057824 */ /* 0x000fe400078e0207 */
[----:B--2---:R-:W-:Y:S01]  /*7e90*/  IMAD R13, R20, R6, R13 ;  /* 0x00000006140d7224 */ /* 0x004fe200078e020d */
[----:B------:R-:W-:Y:S02]  /*7ea0*/  I2FP.F32.U32 R6, R12 ;  /* 0x0000000c00067245 */ /* 0x000fe40000201000 */
[--C-:B------:R-:W-:Y:S02]  /*7eb0*/  SHF.R.U64 R15, R4, UR6, R5.reuse ;  /* 0x00000006040f7c19 */ /* 0x100fe40008001205 */
[----:B------:R-:W-:Y:S01]  /*7ec0*/  SHF.R.U32.HI R4, RZ, UR6, R5 ;  /* 0x00000006ff047c19 */ /* 0x000fe20008011605 */
[----:B------:R-:W-:Y:S01]  /*7ed0*/  FMUL R6, R6, UR7 ;  /* 0x0000000706067c20 */ /* 0x000fe20008400000 */
[----:B------:R-:W-:-:S02]  /*7ee0*/  ULDC UR6, c[0x0][0x8b0] ;  /* 0x00022c0000067ab9 */ /* 0x000fc40000000800 */
[--C-:B------:R-:W-:Y:S01]  /*7ef0*/  SHF.R.U64 R20, R15, UR6, R4.reuse ;  /* 0x000000060f147c19 */ /* 0x100fe20008001204 */
[----:B------:R1:W2:Y:S01]  /*7f00*/  F2I.U32.TRUNC.NTZ R24, R6 ;  /* 0x0000000600187305 */ /* 0x0002a2000020f000 */
[----:B------:R-:W-:Y:S01]  /*7f10*/  SHF.R.U32.HI R5, RZ, UR6, R4 ;  /* 0x00000006ff057c19 */ /* 0x000fe20008011604 */
[----:B------:R-:W-:-:S03]  /*7f20*/  ULDC UR6, c[0x0][0x900] ;  /* 0x0002400000067ab9 */ /* 0x000fc60000000800 */
[--C-:B------:R-:W-:Y:S02]  /*7f30*/  SHF.R.U64 R19, R20, UR6, R5.reuse ;  /* 0x0000000614137c19 */ /* 0x100fe40008001205 */
[----:B------:R-:W-:-:S03]  /*7f40*/  SHF.R.U32.HI R23, RZ, UR6, R5 ;  /* 0x00000006ff177c19 */ /* 0x000fc60008011605 */
[----:B------:R-:W-:Y:S02]  /*7f50*/  IMAD.MOV.U32 R4, RZ, RZ, R19 ;  /* 0x000000ffff047224 */ /* 0x000fe400078e0013 */
[----:B------:R-:W-:Y:S01]  /*7f60*/  IMAD.MOV.U32 R5, RZ, RZ, R23 ;  /* 0x000000ffff057224 */ /* 0x000fe200078e0017 */
[----:B-1----:R-:W-:Y:S06]  /*7f70*/  @!P0 BRA `(.L_x_162) ;  /* 0x0000000000288947 */ /* 0x002fec0003800000 */
        /* <DEDUP_REMOVED lines=10> */
.L_x_162:
[----:B------:R-:W-:Y:S01]  /*8020*/  ISETP.NE.AND P0, PT, R2, 0x1, PT ;  /* 0x000000010200780c */ /* 0x000fe20003f05270 */
[----:B------:R-:W-:Y:S01]  /*8030*/  ULDC UR6, c[0x0][0x8f0] ;  /* 0x00023c0000067ab9 */ /* 0x000fe20000000800 */
[----:B------:R-:W-:Y:S01]  /*8040*/  LOP3.LUT R20, R20, UR18, RZ, 0xc0, !PT ;  /* 0x0000001214147c12 */ /* 0x000fe2000f8ec0ff */
[----:B--2---:R-:W-:Y:S01]  /*8050*/  IMAD.MOV R24, RZ, RZ, -R24 ;  /* 0x000000ffff187224 */ /* 0x004fe200078e0a18 */
[----:B------:R-:W-:Y:S01]  /*8060*/  SHF.R.U64 R5, R4, UR6, R5 ;  /* 0x0000000604057c19 */ /* 0x000fe20008001205 */
[----:B------:R-:W-:Y:S01]  /*8070*/  ULDC UR6, c[0x0][0x8e0] ;  /* 0x0002380000067ab9 */ /* 0x000fe20000000800 */
[----:B------:R-:W-:Y:S01]  /*8080*/  LOP3.LUT R6, R15, UR17, RZ, 0xc0, !PT ;  /* 0x000000110f067c12 */ /* 0x000fe2000f8ec0ff */
[----:B------:R-:W-:Y:S02]  /*8090*/  ULDC UR7, c[0x0][0x8b8] ;  /* 0x00022e0000077ab9 */ /* 0x000fe40000000800 */
[----:B------:R-:W-:Y:S02]  /*80a0*/  IMAD.MOV R4, RZ, RZ, -R5 ;  /* 0x000000ffff047224 */ /* 0x000fe400078e0a05 */
[----:B------:R-:W-:-:S02]  /*80b0*/  IMAD R20, R5, UR19, R20 ;  /* 0x0000001305147c24 */ /* 0x000fc4000f8e0214 */
[----:B---3--:R-:W-:Y:S02]  /*80c0*/  @P0 IMAD R13, R21, R24, R12 ;  /* 0x00000018150d0224 */ /* 0x008fe400078e020c */
[----:B------:R-:W-:Y:S01]  /*80d0*/  IMAD R19, R4, UR6, R19 ;  /* 0x0000000604137c24 */ /* 0x000fe2000f8e0213 */
[----:B------:R-:W-:Y:S01]  /*80e0*/  ULDC UR6, c[0x0][0x8a8] ;  /* 0x00022a0000067ab9 */ /* 0x000fe20000000800 */
[----:B------:R-:W-:Y:S02]  /*80f0*/  IMAD R20, R20, UR7, R13 ;  /* 0x0000000714147c24 */ /* 0x000fe4000f8e020d */
[----:B------:R-:W-:Y:S02]  /*8100*/  IMAD R19, R19, UR6, R6 ;  /* 0x0000000613137c24 */ /* 0x000fe4000f8e0206 */
[----:B------:R-:W-:Y:S02]  /*8110*/  IMAD.MOV.U32 R4, RZ, RZ, 0x1 ;  /* 0x00000001ff047424 */ /* 0x000fe400078e00ff */
[----:B------:R-:W-:Y:S01]  /*8120*/  IMAD.MOV.U32 R12, RZ, RZ, R14 ;  /* 0x000000ffff0c7224 */ /* 0x000fe200078e000e */
[----:B------:R-:W-:-:S02]  /*8130*/  SEL R13, R19, R20, !P0 ;  /* 0x00000014130d7207 */ /* 0x000fc40004000000 */
[----:B------:R-:W-:-:S07]  /*8140*/  SEL R20, R20, R19, !P0 ;  /* 0x0000001314147207 */ /* 0x000fce0004000000 */
.L_x_160:
[----:B------:R-:W-:Y:S05]  /*8150*/  BSYNC B1 ;  /* 0x0000000000017941 */ /* 0x000fea0003800000 */
.L_x_159:
[----:B------:R-:W-:-:S13]  /*8160*/  LOP3.LUT P0, RZ, R4, 0xff, RZ, 0xc0, !PT ;  /* 0x000000ff04ff7812 */ /* 0x000fda000780c0ff */
[----:B------:R-:W-:Y:S05]  /*8170*/  @P0 BRA `(.L_x_163) ;  /* 0xfffffff400400947 */ /* 0x000fea000383ffff */
[----:B------:R-:W-:Y:S05]  /*8180*/  BSYNC B0 ;  /* 0x0000000000007941 */ /* 0x000fea0003800000 */
.L_x_152:
[----:B------:R-:W-:-:S03]  /*8190*/  UMOV UR6, 0xffffffff ;  /* 0xffffffff00067882 */ /* 0x000fc60000000000 */
[----:B------:R-:W-:Y:S05]  /*81a0*/  BRA.DIV UR6, `(.L_x_164) ;  /* 0x0000000a061c7947 */ /* 0x000fea000b800000 */
[----:B------:R-:W-:-:S13]  /*81b0*/  ELECT P6, URZ, PT ;  /* 0x00000000003f782f */ /* 0x000fda00038c0000 */
.L_x_187:
[----:B------:R-:W-:Y:S05]  /*81c0*/  @!P6 BRA `(.L_x_13) ;  /* 0x0000000000a4e947 */ /* 0x000fea0003800000 */
[----:B------:R-:W-:-:S04]  /*81d0*/  LOP3.LUT R22, R22, 0x2, RZ, 0xfc, !PT ;  /* 0x0000000216167812 */ /* 0x000fc800078efcff */
[----:B------:R-:W-:-:S13]  /*81e0*/  ISETP.NE.AND P0, PT, R22, 0x3, PT ;  /* 0x000000031600780c */ /* 0x000fda0003f05270 */
[----:B------:R-:W-:Y:S05]  /*81f0*/  @!P0 BRA `(.L_x_165) ;  /* 0x0000000000048947 */ /* 0x000fea0003800000 */
[----:B-1----:R-:W-:Y:S01]  /*8200*/  BPT.TRAP 0x1 ;  /* 0x000000040000795c */ /* 0x002fe20000300000 */
.L_x_165:
[----:B------:R-:W2:Y:S01]  /*8210*/  S2R R3, SR_CgaCtaId ;  /* 0x0000000000037919 */ /* 0x000ea20000008800 */
[----:B------:R-:W-:Y:S02]  /*8220*/  MOV R0, 0x400 ;  /* 0x0000040000007802 */ /* 0x000fe40000000f00 */
[----:B------:R-:W-:Y:S02]  /*8230*/  SHF.L.U32 R2, R10, 0x1f, RZ ;  /* 0x0000001f0a027819 */ /* 0x000fe400000006ff */
[----:B--2---:R-:W-:-:S04]  /*8240*/  LEA R0, R3, R0, 0x18 ;  /* 0x0000000003007211 */ /* 0x004fc800078ec0ff */
[----:B------:R-:W-:-:S05]  /*8250*/  IADD3 R0, R0, 0x20, RZ ;  /* 0x0000002000007810 */ /* 0x000fca0007ffe0ff */
[C---:B------:R-:W-:Y:S02]  /*8260*/  IMAD R5, R9.reuse, 0x8, R0 ;  /* 0x0000000809057824 */ /* 0x040fe400078e0200 */
[----:B------:R-:W-:Y:S02]  /*8270*/  VIADD R9, R9, 0x1 ;  /* 0x0000000109097836 */ /* 0x000fe40000000000 */
[----:B------:R-:W2:Y:S03]  /*8280*/  SYNCS.PHASECHK.TRANS64.TRYWAIT P0, [R5+URZ], R2 ;  /* 0x00000002050075a7 */ /* 0x000ea6000800017f */
[----:B------:R-:W-:-:S04]  /*8290*/  ISETP.NE.AND P1, PT, R9, 0x4, PT ;  /* 0x000000040900780c */ /* 0x000fc80003f25270 */
[----:B------:R-:W-:Y:S02]  /*82a0*/  SEL R3, RZ, 0x1, P1 ;  /* 0x00000001ff037807 */ /* 0x000fe40000800000 */
[----:B------:R-:W-:Y:S02]  /*82b0*/  SEL R9, R9, RZ, P1 ;  /* 0x000000ff09097207 */ /* 0x000fe40000800000 */
[----:B------:R-:W-:-:S03]  /*82c0*/  LOP3.LUT R10, R10, R3, RZ, 0x3c, !PT ;  /* 0x000000030a0a7212 */ /* 0x000fc600078e3cff */
[----:B------:R-:W-:Y:S01]  /*82d0*/  IMAD R7, R9, 0x8, R0 ;  /* 0x0000000809077824 */ /* 0x000fe200078e0200 */
[----:B------:R-:W-:Y:S01]  /*82e0*/  SHF.L.U32 R4, R10, 0x1f, RZ ;  /* 0x0000001f0a047819 */ /* 0x000fe200000006ff */
[----:B--2---:R-:W-:Y:S06]  /*82f0*/  @!P0 BRA `(.L_x_166) ;  /* 0x0000000400e88947 */ /* 0x004fec0003800000 */
.L_x_188:
[----:B------:R-:W3:Y:S01]  /*8300*/  SYNCS.PHASECHK.TRANS64.TRYWAIT P0, [R7+URZ], R4 ;  /* 0x00000004070075a7 */ /* 0x000ee2000800017f */
[----:B--2---:R-:W-:-:S05]  /*8310*/  VIADD R2, R9, 0x1 ;  /* 0x0000000109027836 */ /* 0x004fca0000000000 */
[----:B------:R-:W-:-:S04]  /*8320*/  ISETP.NE.AND P1, PT, R2, 0x4, PT ;  /* 0x000000040200780c */ /* 0x000fc80003f25270 */
[----:B------:R-:W-:Y:S02]  /*8330*/  SEL R3, RZ, 0x1, P1 ;  /* 0x00000001ff037807 */ /* 0x000fe40000800000 */
[----:B------:R-:W-:Y:S02]  /*8340*/  SEL R9, R2, RZ, P1 ;  /* 0x000000ff02097207 */ /* 0x000fe40000800000 */
[----:B------:R-:W-:-:S03]  /*8350*/  LOP3.LUT R11, R10, R3, RZ, 0x3c, !PT ;  /* 0x000000030a0b7212 */ /* 0x000fc600078e3cff */
[----:B------:R-:W-:Y:S01]  /*8360*/  IMAD R6, R9, 0x8, R0 ;  /* 0x0000000809067824 */ /* 0x000fe200078e0200 */
[----:B------:R-:W-:Y:S01]  /*8370*/  SHF.L.U32 R5, R11, 0x1f, RZ ;  /* 0x0000001f0b057819 */ /* 0x000fe200000006ff */
[----:B---3--:R-:W-:Y:S06]  /*8380*/  @!P0 BRA `(.L_x_167) ;  /* 0x0000000400d88947 */ /* 0x008fec0003800000 */
.L_x_189:
[----:B------:R-:W3:Y:S01]  /*8390*/  SYNCS.PHASECHK.TRANS64.TRYWAIT P0, [R6+URZ], R5 ;  /* 0x00000005060075a7 */ /* 0x000ee2000800017f */
[----:B------:R-:W-:-:S05]  /*83a0*/  VIADD R2, R9, 0x1 ;  /* 0x0000000109027836 */ /* 0x000fca0000000000 */
[----:B------:R-:W-:-:S04]  /*83b0*/  ISETP.NE.AND P1, PT, R2, 0x4, PT ;  /* 0x000000040200780c */ /* 0x000fc80003f25270 */
[----:B--2---:R-:W-:Y:S02]  /*83c0*/  SEL R4, RZ, 0x1, P1 ;  /* 0x00000001ff047807 */ /* 0x004fe40000800000 */
[----:B------:R-:W-:Y:S02]  /*83d0*/  SEL R3, R2, RZ, P1 ;  /* 0x000000ff02037207 */ /* 0x000fe40000800000 */
[----:B------:R-:W-:Y:S01]  /*83e0*/  LOP3.LUT R4, R11, R4, RZ, 0x3c, !PT ;  /* 0x000000040b047212 */ /* 0x000fe200078e3cff */
[----:B---3--:R-:W-:Y:S06]  /*83f0*/  @!P0 BRA `(.L_x_168) ;  /* 0x0000000400d08947 */ /* 0x008fec0003800000 */
.L_x_190:
[----:B------:R-:W-:Y:S01]  /*8400*/  IMAD R3, R3, 0x8, R0 ;  /* 0x0000000803037824 */ /* 0x000fe200078e0200 */
[----:B------:R-:W-:-:S07]  /*8410*/  SHF.L.U32 R0, R4, 0x1f, RZ ;  /* 0x0000001f04007819 */ /* 0x000fce00000006ff */
.L_x_169:
[----:B---3--:R3:W4:Y:S02]  /*8420*/  SYNCS.PHASECHK.TRANS64.TRYWAIT P0, [R3+URZ], R0 ;  /* 0x00000000030075a7 */ /* 0x008724000800017f */
[----:B----4-:R-:W-:Y:S05]  /*8430*/  @!P0 NANOSLEEP.SYNCS 0x989680 ;  /* 0x009896800000895d */ /* 0x010fea0003900000 */
[----:B------:R-:W4:Y:S02]  /*8440*/  @!P0 SYNCS.PHASECHK.TRANS64 P0, [R3+URZ], R0 ;  /* 0x00000000030085a7 */ /* 0x000f24000800007f */
[----:B----4-:R-:W-:Y:S05]  /*8450*/  @!P0 BRA `(.L_x_169) ;  /* 0xfffffffc00f08947 */ /* 0x010fea000383ffff */
.L_x_13:
[----:B-1----:R-:W-:Y:S05]  /*8460*/  BSYNC B6 ;  /* 0x0000000000067941 */ /* 0x002fea0003800000 */
.L_x_11:
[----:B------:R-:W-:Y:S05]  /*8470*/  EXIT ;  /* 0x000000000000794d */ /* 0x000fea0003800000 */
.L_x_26:
[----:B------:R1:W1:Y:S02]  /*8480*/  SYNCS.PHASECHK.TRANS64.TRYWAIT P1, [R3+URZ], R0 ;  /* 0x00000000030075a7 */ /* 0x000264000802017f */
[----:B-1----:R-:W-:Y:S05]  /*8490*/  @!P1 NANOSLEEP.SYNCS 0x989680 ;  /* 0x009896800000995d */ /* 0x002fea0003900000 */
[----:B------:R-:W1:Y:S02]  /*84a0*/  @!P1 SYNCS.PHASECHK.TRANS64 P1, [R3+URZ], R0 ;  /* 0x00000000030095a7 */ /* 0x000e64000802007f */
[----:B-1----:R-:W-:Y:S05]  /*84b0*/  @!P1 BRA `(.L_x_26) ;  /* 0xfffffffc00f09947 */ /* 0x002fea000383ffff */
[----:B------:R-:W-:Y:S05]  /*84c0*/  BRA `(.L_x_25) ;  /* 0xffffff94004c7947 */ /* 0x000fea000383ffff */
.L_x_31:
[----:B---3--:R-:W-:-:S04]  /*84d0*/  IMAD.U32 R5, RZ, RZ, UR4 ;  /* 0x00000004ff057e24 */ /* 0x008fc8000f8e00ff */
[----:B------:R3:W4:Y:S03]  /*84e0*/  SYNCS.PHASECHK.TRANS64.TRYWAIT P1, [R5+URZ], R4 ;  /* 0x00000004050075a7 */ /* 0x000726000802017f */
[----:B----4-:R-:W-:Y:S05]  /*84f0*/  @!P1 NANOSLEEP.SYNCS 0x989680 ;  /* 0x009896800000995d */ /* 0x010fea0003900000 */
[----:B------:R-:W4:Y:S02]  /*8500*/  @!P1 SYNCS.PHASECHK.TRANS64 P1, [R5+URZ], R4 ;  /* 0x00000004050095a7 */ /* 0x000f24000802007f */
[----:B----4-:R-:W-:Y:S05]  /*8510*/  @!P1 BRA `(.L_x_31) ;  /* 0xfffffffc00ec9947 */ /* 0x010fea000383ffff */
[----:B------:R-:W-:Y:S05]  /*8520*/  BRA `(.L_x_30) ;  /* 0xffffff98007c7947 */ /* 0x000fea000383ffff */
.L_x_55:
[----:B-1----:R-:W-:-:S04]  /*8530*/  IMAD.U32 R5, RZ, RZ, UR51 ;  /* 0x00000033ff057e24 */ /* 0x002fc8000f8e00ff */
[----:B------:R1:W3:Y:S03]  /*8540*/  SYNCS.PHASECHK.TRANS64.TRYWAIT P2, [R5+URZ+0x40], R4 ;  /* 0x00004004050075a7 */ /* 0x0002e6000804017f */
[----:B---3--:R-:W-:Y:S05]  /*8550*/  @!P2 NANOSLEEP.SYNCS 0x989680 ;  /* 0x009896800000a95d */ /* 0x008fea0003900000 */
[----:B------:R-:W3:Y:S02]  /*8560*/  @!P2 SYNCS.PHASECHK.TRANS64 P2, [R5+URZ+0x40], R4 ;  /* 0x000040040500a5a7 */ /* 0x000ee4000804007f */
[----:B---3--:R-:W-:Y:S05]  /*8570*/  @!P2 BRA `(.L_x_55) ;  /* 0xfffffffc00eca947 */ /* 0x008fea000383ffff */
[----:B------:R-:W-:Y:S05]  /*8580*/  BRA `(.L_x_170) ;  /* 0xffffffa800f47947 */ /* 0x000fea000383ffff */
.L_x_66:
[----:B-1----:R1:W3:Y:S02]  /*8590*/  SYNCS.PHASECHK.TRANS64.TRYWAIT P3, [R4+URZ+0x40], R5 ;  /* 0x00004005040075a7 */ /* 0x0022e4000806017f */
[----:B---3--:R-:W-:Y:S05]  /*85a0*/  @!P3 NANOSLEEP.SYNCS 0x989680 ;  /* 0x009896800000b95d */ /* 0x008fea0003900000 */
[----:B------:R-:W3:Y:S02]  /*85b0*/  @!P3 SYNCS.PHASECHK.TRANS64 P3, [R4+URZ+0x40], R5 ;  /* 0x000040050400b5a7 */ /* 0x000ee4000806007f */
[----:B---3--:R-:W-:Y:S05]  /*85c0*/  @!P3 BRA `(.L_x_66) ;  /* 0xfffffffc00f0b947 */ /* 0x008fea000383ffff */
[----:B------:R-:W-:Y:S05]  /*85d0*/  BRA `(.L_x_171) ;  /* 0xffffffb400647947 */ /* 0x000fea000383ffff */
.L_x_77:
[----:B-1----:R1:W3:Y:S02]  /*85e0*/  SYNCS.PHASECHK.TRANS64.TRYWAIT P3, [R4+URZ+0x40], R5 ;  /* 0x00004005040075a7 */ /* 0x0022e4000806017f */
[----:B---3--:R-:W-:Y:S05]  /*85f0*/  @!P3 NANOSLEEP.SYNCS 0x989680 ;  /* 0x009896800000b95d */ /* 0x008fea0003900000 */
[----:B------:R-:W3:Y:S02]  /*8600*/  @!P3 SYNCS.PHASECHK.TRANS64 P3, [R4+URZ+0x40], R5 ;  /* 0x000040050400b5a7 */ /* 0x000ee4000806007f */
[----:B---3--:R-:W-:Y:S05]  /*8610*/  @!P3 BRA `(.L_x_77) ;  /* 0xfffffffc00f0b947 */ /* 0x008fea000383ffff */
[----:B------:R-:W-:Y:S05]  /*8620*/  BRA `(.L_x_172) ;  /* 0xffffffbc00607947 */ /* 0x000fea000383ffff */
.L_x_88:
[----:B-1----:R1:W3:Y:S02]  /*8630*/  SYNCS.PHASECHK.TRANS64.TRYWAIT P3, [R5+URZ+0x40], R4 ;  /* 0x00004004050075a7 */ /* 0x0022e4000806017f */
[----:B---3--:R-:W-:Y:S05]  /*8640*/  @!P3 NANOSLEEP.SYNCS 0x989680 ;  /* 0x009896800000b95d */ /* 0x008fea0003900000 */
[----:B------:R-:W3:Y:S02]  /*8650*/  @!P3 SYNCS.PHASECHK.TRANS64 P3, [R5+URZ+0x40], R4 ;  /* 0x000040040500b5a7 */ /* 0x000ee4000806007f */
[----:B---3--:R-:W-:Y:S05]  /*8660*/  @!P3 BRA `(.L_x_88) ;  /* 0xfffffffc00f0b947 */ /* 0x008fea000383ffff */
[----:B------:R-:W-:Y:S05]  /*8670*/  BRA `(.L_x_173) ;  /* 0xffffffc400507947 */ /* 0x000fea000383ffff */
.L_x_108:
[----:B-1----:R-:W-:-:S04]  /*8680*/  IMAD.U32 R3, RZ, RZ, UR4 ;  /* 0x00000004ff037e24 */ /* 0x002fc8000f8e00ff */
[----:B------:R1:W2:Y:S03]  /*8690*/  SYNCS.PHASECHK.TRANS64.TRYWAIT P0, [R3+URZ+0x88], R0 ;  /* 0x00008800030075a7 */ /* 0x0002a6000800017f */
[----:B--2---:R-:W-:Y:S05]  /*86a0*/  @!P0 NANOSLEEP.SYNCS 0x989680 ;  /* 0x009896800000895d */ /* 0x004fea0003900000 */
[----:B------:R-:W2:Y:S02]  /*86b0*/  @!P0 SYNCS.PHASECHK.TRANS64 P0, [R3+URZ+0x88], R0 ;  /* 0x00008800030085a7 */ /* 0x000ea4000800007f */
[----:B--2---:R-:W-:Y:S05]  /*86c0*/  @!P0 BRA `(.L_x_108) ;  /* 0xfffffffc00ec8947 */ /* 0x004fea000383ffff */
[----:B------:R-:W-:Y:S05]  /*86d0*/  BRA `(.L_x_107) ;  /* 0xffffffd800fc7947 */ /* 0x000fea000383ffff */
.L_x_117:
[----:B-1----:R-:W-:-:S04]  /*86e0*/  IMAD.U32 R5, RZ, RZ, UR4 ;  /* 0x00000004ff057e24 */ /* 0x002fc8000f8e00ff */
[----:B------:R1:W2:Y:S03]  /*86f0*/  SYNCS.PHASECHK.TRANS64.TRYWAIT P1, [R5+URZ+0x60], R4 ;  /* 0x00006004050075a7 */ /* 0x0002a6000802017f */
[----:B--2---:R-:W-:Y:S05]  /*8700*/  @!P1 NANOSLEEP.SYNCS 0x989680 ;  /* 0x009896800000995d */ /* 0x004fea0003900000 */
[----:B------:R-:W2:Y:S02]  /*8710*/  @!P1 SYNCS.PHASECHK.TRANS64 P1, [R5+URZ+0x60], R4 ;  /* 0x00006004050095a7 */ /* 0x000ea4000802007f */
[----:B--2---:R-:W-:Y:S05]  /*8720*/  @!P1 BRA `(.L_x_117) ;  /* 0xfffffffc00ec9947 */ /* 0x004fea000383ffff */
[----:B------:R-:W-:Y:S05]  /*8730*/  BRA `(.L_x_174) ;  /* 0xffffffdc00e47947 */ /* 0x000fea000383ffff */
.L_x_123:
[----:B-12---:R-:W-:-:S04]  /*8740*/  IMAD.U32 R5, RZ, RZ, UR4 ;  /* 0x00000004ff057e24 */ /* 0x006fc8000f8e00ff */
[----:B------:R1:W2:Y:S03]  /*8750*/  SYNCS.PHASECHK.TRANS64.TRYWAIT P1, [R5+URZ+0x68], R4 ;  /* 0x00006804050075a7 */ /* 0x0002a6000802017f */
[----:B--2---:R-:W-:Y:S05]  /*8760*/  @!P1 NANOSLEEP.SYNCS 0x989680 ;  /* 0x009896800000995d */ /* 0x004fea0003900000 */
[----:B------:R-:W2:Y:S02]  /*8770*/  @!P1 SYNCS.PHASECHK.TRANS64 P1, [R5+URZ+0x68], R4 ;  /* 0x00006804050095a7 */ /* 0x000ea4000802007f */
[----:B--2---:R-:W-:Y:S05]  /*8780*/  @!P1 BRA `(.L_x_123) ;  /* 0xfffffffc00ec9947 */ /* 0x004fea000383ffff */
[----:B------:R-:W-:Y:S05]  /*8790*/  BRA `(.L_x_175) ;  /* 0xffffffe0002c7947 */ /* 0x000fea000383ffff */
.L_x_129:
[----:B-123--:R-:W-:-:S04]  /*87a0*/  IMAD.U32 R5, RZ, RZ, UR4 ;  /* 0x00000004ff057e24 */ /* 0x00efc8000f8e00ff */
[----:B------:R1:W2:Y:S03]  /*87b0*/  SYNCS.PHASECHK.TRANS64.TRYWAIT P1, [R5+URZ+0x70], R4 ;  /* 0x00007004050075a7 */ /* 0x0002a6000802017f */
[----:B--2---:R-:W-:Y:S05]  /*87c0*/  @!P1 NANOSLEEP.SYNCS 0x989680 ;  /* 0x009896800000995d */ /* 0x004fea0003900000 */
[----:B------:R-:W2:Y:S02]  /*87d0*/  @!P1 SYNCS.PHASECHK.TRANS64 P1, [R5+URZ+0x70], R4 ;  /* 0x00007004050095a7 */ /* 0x000ea4000802007f */
[----:B--2---:R-:W-:Y:S05]  /*87e0*/  @!P1 BRA `(.L_x_129) ;  /* 0xfffffffc00ec9947 */ /* 0x004fea000383ffff */
[----:B------:R-:W-:Y:S05]  /*87f0*/  BRA `(.L_x_176) ;  /* 0xffffffe000807947 */ /* 0x000fea000383ffff */
.L_x_135:
[----:B-1234-:R-:W-:-:S04]  /*8800*/  IMAD.U32 R5, RZ, RZ, UR4 ;  /* 0x00000004ff057e24 */ /* 0x01efc8000f8e00ff */
[----:B------:R1:W2:Y:S03]  /*8810*/  SYNCS.PHASECHK.TRANS64.TRYWAIT P1, [R5+URZ+0x78], R4 ;  /* 0x00007804050075a7 */ /* 0x0002a6000802017f */
[----:B--2---:R-:W-:Y:S05]  /*8820*/  @!P1 NANOSLEEP.SYNCS 0x989680 ;  /* 0x009896800000995d */ /* 0x004fea0003900000 */
[----:B------:R-:W2:Y:S02]  /*8830*/  @!P1 SYNCS.PHASECHK.TRANS64 P1, [R5+URZ+0x78], R4 ;  /* 0x00007804050095a7 */ /* 0x000ea4000802007f */
[----:B--2---:R-:W-:Y:S05]  /*8840*/  @!P1 BRA `(.L_x_135) ;  /* 0xfffffffc00ec9947 */ /* 0x004fea000383ffff */
[----:B------:R-:W-:Y:S05]  /*8850*/  BRA `(.L_x_177) ;  /* 0xffffffe000cc7947 */ /* 0x000fea000383ffff */
.L_x_145:
[----:B-1----:R1:W3:Y:S02]  /*8860*/  SYNCS.PHASECHK.TRANS64.TRYWAIT P0, [R3+URZ+0x60], R2 ;  /* 0x00006002030075a7 */ /* 0x0022e4000800017f */
[----:B---3--:R-:W-:Y:S05]  /*8870*/  @!P0 NANOSLEEP.SYNCS 0x989680 ;  /* 0x009896800000895d */ /* 0x008fea0003900000 */
[----:B------:R-:W3:Y:S02]  /*8880*/  @!P0 SYNCS.PHASECHK.TRANS64 P0, [R3+URZ+0x60], R2 ;  /* 0x00006002030085a7 */ /* 0x000ee4000800007f */
[----:B---3--:R-:W-:Y:S05]  /*8890*/  @!P0 BRA `(.L_x_145) ;  /* 0xfffffffc00f08947 */ /* 0x008fea000383ffff */
[----:B------:R-:W-:Y:S05]  /*88a0*/  BRA `(.L_x_178) ;  /* 0xffffffe800c47947 */ /* 0x000fea000383ffff */
.L_x_147:
[----:B---3--:R3:W1:Y:S02]  /*88b0*/  SYNCS.PHASECHK.TRANS64.TRYWAIT P0, [R3+URZ+0x68], R2 ;  /* 0x00006802030075a7 */ /* 0x008664000800017f */
[----:B-1----:R-:W-:Y:S05]  /*88c0*/  @!P0 NANOSLEEP.SYNCS 0x989680 ;  /* 0x009896800000895d */ /* 0x002fea0003900000 */
[----:B------:R-:W1:Y:S02]  /*88d0*/  @!P0 SYNCS.PHASECHK.TRANS64 P0, [R3+URZ+0x68], R2 ;  /* 0x00006802030085a7 */ /* 0x000e64000800007f */
[----:B-1----:R-:W-:Y:S05]  /*88e0*/  @!P0 BRA `(.L_x_147) ;  /* 0xfffffffc00f08947 */ /* 0x002fea000383ffff */
[----:B------:R-:W-:Y:S05]  /*88f0*/  BRA `(.L_x_179) ;  /* 0xffffffe800c07947 */ /* 0x000fea000383ffff */
.L_x_149:
[----:B------:R1:W1:Y:S02]  /*8900*/  SYNCS.PHASECHK.TRANS64.TRYWAIT P0, [R3+URZ+0x70], R2 ;  /* 0x00007002030075a7 */ /* 0x000264000800017f */
[----:B-1----:R-:W-:Y:S05]  /*8910*/  @!P0 NANOSLEEP.SYNCS 0x989680 ;  /* 0x009896800000895d */ /* 0x002fea0003900000 */
[----:B------:R-:W1:Y:S02]  /*8920*/  @!P0 SYNCS.PHASECHK.TRANS64 P0, [R3+URZ+0x70], R2 ;  /* 0x00007002030085a7 */ /* 0x000e64000800007f */
[----:B-1----:R-:W-:Y:S05]  /*8930*/  @!P0 BRA `(.L_x_149) ;  /* 0xfffffffc00f08947 */ /* 0x002fea000383ffff */
[----:B------:R-:W-:Y:S05]  /*8940*/  BRA `(.L_x_180) ;  /* 0xffffffe800bc7947 */ /* 0x000fea000383ffff */
.L_x_153:
[----:B------:R-:W-:Y:S01]  /*8950*/  BSSY B1, `(.L_x_181) ;  /* 0x0000006000017945 */ /* 0x000fe20003800000 */
[----:B------:R-:W-:-:S07]  /*8960*/  IMAD.MOV.U32 R15, RZ, RZ, -0x1 ;  /* 0xffffffffff0f7424 */ /* 0x000fce00078e00ff */
[----:B------:R-:W-:Y:S05]  /*8970*/  WARPSYNC.COLLECTIVE R15, `(.L_x_182) ;  /* 0x000000000f0c7348 */ /* 0x000fea0003c00000 */
[----:B------:R-:W-:Y:S02]  /*8980*/  ELECT P6, UR62, PT ;  /* 0x00000000003e782f */ /* 0x000fe400038c0000 */
[----:B------:R-:W-:Y:S01]  /*8990*/  MOV R14, UR62 ;  /* 0x0000003e000e7c02 */ /* 0x000fe20008000f00 */
[----:B------:R-:W-:Y:S10]  /*89a0*/  ENDCOLLECTIVE ;  /* 0x000000000000791b */ /* 0x000ff40003800000 */
.L_x_182:
[----:B------:R-:W-:Y:S05]  /*89b0*/  BSYNC B1 ;  /* 0x0000000000017941 */ /* 0x000fea0003800000 */
.L_x_181:
[----:B------:R-:W-:Y:S05]  /*89c0*/  BRA `(.L_x_183) ;  /* 0xffffffec00387947 */ /* 0x000fea000383ffff */
.L_x_156:
[----:B-1----:R1:W2:Y:S02]  /*89d0*/  SYNCS.PHASECHK.TRANS64.TRYWAIT P0, [R14+URZ+0x20], R7 ;  /* 0x000020070e0075a7 */ /* 0x0022a4000800017f */
[----:B--2---:R-:W-:Y:S05]  /*89e0*/  @!P0 NANOSLEEP.SYNCS 0x989680 ;  /* 0x009896800000895d */ /* 0x004fea0003900000 */
[----:B------:R-:W2:Y:S02]  /*89f0*/  @!P0 SYNCS.PHASECHK.TRANS64 P0, [R14+URZ+0x20], R7 ;  /* 0x000020070e0085a7 */ /* 0x000ea4000800007f */
[----:B--2---:R-:W-:Y:S05]  /*8a00*/  @!P0 BRA `(.L_x_156) ;  /* 0xfffffffc00f08947 */ /* 0x004fea000383ffff */
[----:B------:R-:W-:Y:S05]  /*8a10*/  BRA `(.L_x_184) ;  /* 0xffffffec00707947 */ /* 0x000fea000383ffff */
.L_x_164:
[----:B------:R-:W-:Y:S01]  /*8a20*/  BSSY B0, `(.L_x_185) ;  /* 0x0000006000007945 */ /* 0x000fe20003800000 */
[----:B------:R-:W-:-:S07]  /*8a30*/  IMAD.MOV.U32 R15, RZ, RZ, -0x1 ;  /* 0xffffffffff0f7424 */ /* 0x000fce00078e00ff */
[----:B-1----:R-:W-:Y:S05]  /*8a40*/  WARPSYNC.COLLECTIVE R15, `(.L_x_186) ;  /* 0x000000000f0c7348 */ /* 0x002fea0003c00000 */
[----:B------:R-:W-:Y:S02]  /*8a50*/  ELECT P6, UR62, PT ;  /* 0x00000000003e782f */ /* 0x000fe400038c0000 */
[----:B------:R-:W-:Y:S01]  /*8a60*/  MOV R14, UR62 ;  /* 0x0000003e000e7c02 */ /* 0x000fe20008000f00 */
[----:B-1----:R-:W-:Y:S10]  /*8a70*/  ENDCOLLECTIVE ;  /* 0x000000000000791b */ /* 0x002ff40003800000 */
.L_x_186:
[----:B------:R-:W-:Y:S05]  /*8a80*/  BSYNC B0 ;  /* 0x0000000000007941 */ /* 0x000fea0003800000 */
.L_x_185:
[----:B------:R-:W-:Y:S05]  /*8a90*/  BRA `(.L_x_187) ;  /* 0xfffffff400c87947 */ /* 0x000fea000383ffff */
.L_x_166:
[----:B--2---:R2:W3:Y:S02]  /*8aa0*/  SYNCS.PHASECHK.TRANS64.TRYWAIT P0, [R5+URZ], R2 ;  /* 0x00000002050075a7 */ /* 0x0044e4000800017f */
[----:B---3--:R-:W-:Y:S05]  /*8ab0*/  @!P0 NANOSLEEP.SYNCS 0x989680 ;  /* 0x009896800000895d */ /* 0x008fea0003900000 */
[----:B------:R-:W3:Y:S02]  /*8ac0*/  @!P0 SYNCS.PHASECHK.TRANS64 P0, [R5+URZ], R2 ;  /* 0x00000002050085a7 */ /* 0x000ee4000800007f */
[----:B---3--:R-:W-:Y:S05]  /*8ad0*/  @!P0 BRA `(.L_x_166) ;  /* 0xfffffffc00f08947 */ /* 0x008fea000383ffff */
[----:B------:R-:W-:Y:S05]  /*8ae0*/  BRA `(.L_x_188) ;  /* 0xfffffff800047947 */ /* 0x000fea000383ffff */
.L_x_167:
[----:B--2---:R2:W3:Y:S02]  /*8af0*/  SYNCS.PHASECHK.TRANS64.TRYWAIT P0, [R7+URZ], R4 ;  /* 0x00000004070075a7 */ /* 0x0044e4000800017f */
[----:B---3--:R-:W-:Y:S05]  /*8b00*/  @!P0 NANOSLEEP.SYNCS 0x989680 ;  /* 0x009896800000895d */ /* 0x008fea0003900000 */
[----:B------:R-:W3:Y:S02]  /*8b10*/  @!P0 SYNCS.PHASECHK.TRANS64 P0, [R7+URZ], R4 ;  /* 0x00000004070085a7 */ /* 0x000ee4000800007f */
[----:B---3--:R-:W-:Y:S05]  /*8b20*/  @!P0 BRA `(.L_x_167) ;  /* 0xfffffffc00f08947 */ /* 0x008fea000383ffff */
[----:B------:R-:W-:Y:S05]  /*8b30*/  BRA `(.L_x_189) ;  /* 0xfffffff800147947 */ /* 0x000fea000383ffff */
.L_x_168:
[----:B--2---:R2:W3:Y:S02]  /*8b40*/  SYNCS.PHASECHK.TRANS64.TRYWAIT P0, [R6+URZ], R5 ;  /* 0x00000005060075a7 */ /* 0x0044e4000800017f */
[----:B---3--:R-:W-:Y:S05]  /*8b50*/  @!P0 NANOSLEEP.SYNCS 0x989680 ;  /* 0x009896800000895d */ /* 0x008fea0003900000 */
[----:B------:R-:W3:Y:S02]  /*8b60*/  @!P0 SYNCS.PHASECHK.TRANS64 P0, [R6+URZ], R5 ;  /* 0x00000005060085a7 */ /* 0x000ee4000800007f */
[----:B---3--:R-:W-:Y:S05]  /*8b70*/  @!P0 BRA `(.L_x_168) ;  /* 0xfffffffc00f08947 */ /* 0x008fea000383ffff */
[----:B------:R-:W-:Y:S05]  /*8b80*/  BRA `(.L_x_190) ;  /* 0xfffffff8001c7947 */ /* 0x000fea000383ffff */
.L_x_191:
[----:B------:R-:W-:-:S00]  /*8b90*/  BRA `(.L_x_191) ;  /* 0xfffffffc00fc7947 */ /* 0x000fc0000383ffff */
[----:B------:R-:W-:-:S00]  /*8ba0*/  NOP ;  /* 0x0000000000007918 */ /* 0x000fc00000000000 */
        /* <DEDUP_REMOVED lines=13> */
.L_x_192:


//--------------------- .nv.global.init           --------------------------
	.section	.nv.global.init,"aw",@progbits
.nv.global.init:
	.type		$str$22,@object
	.size		$str$22,($str$26 - $str$22)
$str$22:
        /*0000*/ 	.byte	0x6b, 0x5f, 0x74, 0x69, 0x6c, 0x65, 0x5f, 0x63, 0x6f, 0x75, 0x6e, 0x74, 0x20, 0x3e, 0x3d, 0x20
        /*0010*/ 	.byte	0x31, 0x00
	.type		$str$26,@object
	.size		$str$26,($str$27 - $str$26)
$str$26:
        /*0012*/ 	.byte	0x28, 0x61, 0x64, 0x64, 0x72, 0x65, 0x73, 0x73, 0x20, 0x26, 0x20, 0x6d, 0x61, 0x73, 0x6b, 0x29
        /*0022*/ 	.byte	0x20, 0x3d, 0x3d, 0x20, 0x30, 0x00
	.type		$str$27,@object
	.size		$str$27,($str$23 - $str$27)
$str$27:
        /*0028*/ 	.byte	0x2f, 0x74, 0x6d, 0x70, 0x2f, 0x63, 0x75, 0x74, 0x6c, 0x61, 0x73, 0x73, 0x5f, 0x73, 0x77, 0x65
        /*0038*/ 	.byte	0x65, 0x70, 0x5f, 0x73, 0x72, 0x63, 0x2f, 0x69, 0x6e, 0x63, 0x6c, 0x75, 0x64, 0x65, 0x2f, 0x63
        /*0048*/ 	.byte	0x75, 0x74, 0x65, 0x2f, 0x70, 0x6f, 0x69, 0x6e, 0x74, 0x65, 0x72, 0x5f, 0x66, 0x6c, 0x61, 0x67
        /*0058*/ 	.byte	0x67, 0x65, 0x64, 0x2e, 0x68, 0x70, 0x70, 0x00
	.type		$str$23,@object
	.size		$str$23,(__unnamed_2 - $str$23)
$str$23:
        /*0060*/ 	.byte	0x2f, 0x74, 0x6d, 0x70, 0x2f, 0x63, 0x75, 0x74, 0x6c, 0x61, 0x73, 0x73, 0x5f, 0x73, 0x77, 0x65
        /*0070*/ 	.byte	0x65, 0x70, 0x5f, 0x73, 0x72, 0x63, 0x2f, 0x69, 0x6e, 0x63, 0x6c, 0x75, 0x64, 0x65, 0x2f, 0x63
        /*0080*/ 	.byte	0x75, 0x74, 0x6c, 0x61, 0x73, 0x73, 0x2f, 0x67, 0x65, 0x6d, 0x6d, 0x2f, 0x63, 0x6f, 0x6c, 0x6c
        /*0090*/ 	.byte	0x65, 0x63, 0x74, 0x69, 0x76, 0x65, 0x2f, 0x73, 0x6d, 0x39, 0x30, 0x5f, 0x6d, 0x6d, 0x61, 0x5f
        /*00a0*/ 	.byte	0x74, 0x6d, 0x61, 0x5f, 0x67, 0x6d, 0x6d, 0x61, 0x5f, 0x73, 0x73, 0x5f, 0x77, 0x61, 0x72, 0x70
        /*00b0*/ 	.byte	0x73, 0x70, 0x65, 0x63, 0x69, 0x61, 0x6c, 0x69, 0x7a, 0x65, 0x64, 0x2e, 0x68, 0x70, 0x70, 0x00
	.type		__unnamed_2,@object
	.size		__unnamed_2,(__unnamed_1 - __unnamed_2)
__unnamed_2:
        /*00c0*/ 	.byte	0x61, 0x75, 0x74, 0x6f, 0x20, 0x63, 0x75, 0x74, 0x65, 0x3a, 0x3a, 0x61, 0x73, 0x5f, 0x70, 0x6f
        /* <DEDUP_REMOVED lines=27> */
        /*0280*/ 	.byte	0x3c, 0x34, 0x30, 0x39, 0x36, 0x3e, 0x3e, 0x3e, 0x3e, 0x3e, 0x5d, 0x00
	.type		__unnamed_1,@object
	.size		__unnamed_1,(.L_0 - __unnamed_1)
__unnamed_1:
        /* <DEDUP_REMOVED lines=181> */
        /*0ddc*/ 	.byte	0x65, 0x3a, 0x3a, 0x69, 0x64, 0x65, 0x6e, 0x74, 0x69, 0x74, 0x79, 0x5d, 0x00
.L_0:


//--------------------- .nv.shared._ZN7cutlass13device_kernelINS_4gemm6kernel13GemmUniversalIN4cute5tupleIJiiiiEEENS1_10collective13CollectiveMmaINS1_34MainloopSm90TmaGmmaWarpSpecializedILi4ENS5_IJNS4_1CILi2EEENSA_ILi1EEESC_EEENS1_35KernelTmaWarpSpecializedCooperativeEEENS5_IJNSA_ILi256EEENSA_ILi64EEESH_EEENS_10bfloat16_tENS5_IJlSC_lEEESJ_SK_NS4_8TiledMMAINS4_8MMA_AtomIJNS4_4SM904GMMA27MMA_64x64x16_F32BF16BF16_SSILNSO_5MajorE0ELSQ_0ELNSO_7ScaleInE1ELSR_1EEEEEENS4_6LayoutISD_NS5_IJSC_NSA_ILi0EEESV_EEEEENS5_IJNS4_10UnderscoreESY_SY_EEEEENS4_13SM90_TMA_LOADENS4_14ComposedLayoutINS4_7SwizzleILi3ELi4ELi3EEENS4_18smem_ptr_flag_bitsILi16EEENSU_INS5_IJNSA_ILi8EEESH_EEENS5_IJSH_SC_EEEEEEEvNS4_8identityENS4_23SM90_TMA_LOAD_MULTICASTES1B_vS1C_EENS_8epilogue10collective18CollectiveEpilogueINS1F_22Sm90TmaWarpSpecializedILi4ELi2ELi16ELb1ELb0EEEJSI_NS5_IJNSA_ILi128EEENSA_ILi32EEEEEESJ_SK_SJ_SK_NS1F_6fusion15FusionCallbacksIS1J_NS1N_17LinCombPerRowBiasISJ_fSJ_SJ_fLi8ELNS_15FloatRoundStyleE2EEESI_S1M_JEEES11_NS12_INS13_ILi2ELi4ELi3EEES16_NSU_INS5_IJS17_S1L_EEENS5_IJS1L_SC_EEEEEEENS4_17SM75_U32x4_LDSM_NENS4_14SM90_TMA_STOREES1X_NS4_17SM90_U32x4_STSM_NENS4_9Copy_AtomIJS20_NS_6half_tEEEEvEEEvvEEEEvNT_6ParamsE --------------------------
	.section	.nv.shared._ZN7cutlass13device_kernelINS_4gemm6kernel13GemmUniversalIN4cute5tupleIJiiiiEEENS1_10collective13CollectiveMmaINS1_34MainloopSm90TmaGmmaWarpSpecializedILi4ENS5_IJNS4_1CILi2EEENSA_ILi1EEESC_EEENS1_35KernelTmaWarpSpecializedCooperativeEEENS5_IJNSA_ILi256EEENSA_ILi64EEESH_EEENS_10bfloat16_tENS5_IJlSC_lEEESJ_SK_NS4_8TiledMMAINS4_8MMA_AtomIJNS4_4SM904GMMA27MMA_64x64x16_F32BF16BF16_SSILNSO_5MajorE0ELSQ_0ELNSO_7ScaleInE1ELSR_1EEEEEENS4_6LayoutISD_NS5_IJSC_NSA_ILi0EEESV_EEEEENS5_IJNS4_10UnderscoreESY_SY_EEEEENS4_13SM90_TMA_LOADENS4_14ComposedLayoutINS4_7SwizzleILi3ELi4ELi3EEENS4_18smem_ptr_flag_bitsILi16EEENSU_INS5_IJNSA_ILi8EEESH_EEENS5_IJSH_SC_EEEEEEEvNS4_8identityENS4_23SM90_TMA_LOAD_MULTICASTES1B_vS1C_EENS_8epilogue10collective18CollectiveEpilogueINS1F_22Sm90TmaWarpSpecializedILi4ELi2ELi16ELb1ELb0EEEJSI_NS5_IJNSA_ILi128EEENSA_ILi32EEEEEESJ_SK_SJ_SK_NS1F_6fusion15FusionCallbacksIS1J_NS1N_17LinCombPerRowBiasISJ_fSJ_SJ_fLi8ELNS_15FloatRoundStyleE2EEESI_S1M_JEEES11_NS12_INS13_ILi2ELi4ELi3EEES16_NSU_INS5_IJS17_S1L_EEENS5_IJS1L_SC_EEEEEEENS4_17SM75_U32x4_LDSM_NENS4_14SM90_TMA_STOREES1X_NS4_17SM90_U32x4_STSM_NENS4_9Copy_AtomIJS20_NS_6half_tEEEEvEEEvvEEEEvNT_6ParamsE,"aw",@nobits
	.sectionflags	@""
	.align	16
	.zero		1024


//--------------------- .nv.shared.reserved.0     --------------------------
	.section	.nv.shared.reserved.0,"aw",@nobits
	.weak		__nv_reservedSMEM_offset_0_alias
	.size		__nv_reservedSMEM_offset_0_alias, 0, 0
	.other		__nv_reservedSMEM_offset_0_alias,@"STO_CUDA_RESERVED_SHARED STV_DEFAULT"
__nv_reservedSMEM_offset_0_alias:
	.zero		0


//--------------------- .nv.global                --------------------------
	.section	.nv.global,"aw",@nobits
.nv.global:
	.type		_ZN39_INTERNAL_46179676_4_k_cu_db0a9386_27934cute1_E,@object
	.size		_ZN39_INTERNAL_46179676_4_k_cu_db0a9386_27934cute1_E,(_ZN39_INTERNAL_46179676_4_k_cu_db0a9386_27934cuda3std3__45__cpo6cbeginE - _ZN39_INTERNAL_46179676_4_k_cu_db0a9386_27934cute1_E)
_ZN39_INTERNAL_46179676_4_k_cu_db0a9386_27934cute1_E:
	.zero		1
	.type		_ZN39_INTERNAL_46179676_4_k_cu_db0a9386_27934cuda3std3__45__cpo6cbeginE,@object
	.size		_ZN39_INTERNAL_46179676_4_k_cu_db0a9386_27934cuda3std3__45__cpo6cbeginE,(_ZN39_INTERNAL_46179676_4_k_cu_db0a9386_27934cuda3std3__48in_placeE - _ZN39_INTERNAL_46179676_4_k_cu_db0a9386_27934cuda3std3__45__cpo6cbeginE)
_ZN39_INTERNAL_46179676_4_k_cu_db0a9386_27934cuda3std3__45__cpo6cbeginE:
	.zero		1
	.type		_ZN39_INTERNAL_46179676_4_k_cu_db0a9386_27934cuda3std3__48in_placeE,@object
	.size		_ZN39_INTERNAL_46179676_4_k_cu_db0a9386_27934cuda3std3__48in_placeE,(_ZN39_INTERNAL_46179676_4_k_cu_db0a9386_27934cuda3std6ranges3__45__cpo9iter_moveE - _ZN39_INTERNAL_46179676_4_k_cu_db0a9386_27934cuda3std3__48in_placeE)
_ZN39_INTERNAL_46179676_4_k_cu_db0a9386_27934cuda3std3__48in_placeE:
	.zero		1
	.type		_ZN39_INTERNAL_46179676_4_k_cu_db0a9386_27934cuda3std6ranges3__45__cpo9iter_moveE,@object
	.size		_ZN39_INTERNAL_46179676_4_k_cu_db0a9386_27934cuda3std6ranges3__45__cpo9iter_moveE,(_ZN39_INTERNAL_46179676_4_k_cu_db0a9386_27934cuda3std3__45__cpo5beginE - _ZN39_INTERNAL_46179676_4_k_cu_db0a9386_27934cuda3std6ranges3__45__cpo9iter_moveE)
_ZN39_INTERNAL_46179676_4_k_cu_db0a9386_27934cuda3std6ranges3__45__cpo9iter_moveE:
	.zero		1
	.type		_ZN39_INTERNAL_46179676_4_k_cu_db0a9386_27934cuda3std3__45__cpo5beginE,@object
	.size		_ZN39_INTERNAL_46179676_4_k_cu_db0a9386_27934cuda3std3__45__cpo5beginE,(_ZN39_INTERNAL_46179676_4_k_cu_db0a9386_27934cuda3std3__441_GLOBAL__N__46179676_4_k_cu_db0a9386_27936ignoreE - _ZN39_INTERNAL_46179676_4_k_cu_db0a9386_27934cuda3std3__45__cpo5beginE)
_ZN39_INTERNAL_46179676_4_k_cu_db0a9386_27934cuda3std3__45__cpo5beginE:
	.zero		1
	.type		_ZN39_INTERNAL_46179676_4_k_cu_db0a9386_27934cuda3std3__441_GLOBAL__N__46179676_4_k_cu_db0a9386_27936ignoreE,@object
	.size		_ZN39_INTERNAL_46179676_4_k_cu_db0a9386_27934cuda3std3__441_GLOBAL__N__46179676_4_k_cu_db0a9386_27936ignoreE,(_ZN39_INTERNAL_46179676_4_k_cu_db0a9386_27934cute7productE - _ZN39_INTERNAL_46179676_4_k_cu_db0a9386_27934cuda3std3__441_GLOBAL__N__46179676_4_k_cu_db0a9386_27936ignoreE)
_ZN39_INTERNAL_46179676_4_k_cu_db0a9386_27934cuda3std3__441_GLOBAL__N__46179676_4_k_cu_db0a9386_27936ignoreE:
	.zero		1
	.type		_ZN39_INTERNAL_46179676_4_k_cu_db0a9386_27934cute7productE,@object
	.size		_ZN39_INTERNAL_46179676_4_k_cu_db0a9386_27934cute7productE,(_ZN39_INTERNAL_46179676_4_k_cu_db0a9386_27934cuda3std3__45__cpo3endE - _ZN39_INTERNAL_46179676_4_k_cu_db0a9386_27934cute7productE)
_ZN39_INTERNAL_46179676_4_k_cu_db0a9386_27934cute7productE:
	.zero		1
	.type		_ZN39_INTERNAL_46179676_4_k_cu_db0a9386_27934cuda3std3__45__cpo3endE,@object
	.size		_ZN39_INTERNAL_46179676_4_k_cu_db0a9386_27934cuda3std3__45__cpo3endE,(_ZN39_INTERNAL_46179676_4_k_cu_db0a9386_27934cuda3std3__419piecewise_constructE - _ZN39_INTERNAL_46179676_4_k_cu_db0a9386_27934cuda3std3__45__cpo3endE)
_ZN39_INTERNAL_46179676_4_k_cu_db0a9386_27934cuda3std3__45__cpo3endE:
	.zero		1
	.type		_ZN39_INTERNAL_46179676_4_k_cu_db0a9386_27934cuda3std3__419piecewise_constructE,@object
	.size		_ZN39_INTERNAL_46179676_4_k_cu_db0a9386_27934cuda3std3__419piecewise_constructE,(_ZN39_INTERNAL_46179676_4_k_cu_db0a9386_27934cuda3std3__45__cpo4cendE - _ZN39_INTERNAL_46179676_4_k_cu_db0a9386_27934cuda3std3__419piecewise_constructE)
_ZN39_INTERNAL_46179676_4_k_cu_db0a9386_27934cuda3std3__419piecewise_constructE:
	.zero		1
	.type		_ZN39_INTERNAL_46179676_4_k_cu_db0a9386_27934cuda3std3__45__cpo4cendE,@object
	.size		_ZN39_INTERNAL_46179676_4_k_cu_db0a9386_27934cuda3std3__45__cpo4cendE,(_ZN39_INTERNAL_46179676_4_k_cu_db0a9386_27934cuda3std6ranges3__45__cpo4swapE - _ZN39_INTERNAL_46179676_4_k_cu_db0a9386_27934cuda3std3__45__cpo4cendE)
_ZN39_INTERNAL_46179676_4_k_cu_db0a9386_27934cuda3std3__45__cpo4cendE:
	.zero		1
	.type		_ZN39_INTERNAL_46179676_4_k_cu_db0a9386_27934cuda3std6ranges3__45__cpo4swapE,@object
	.size		_ZN39_INTERNAL_46179676_4_k_cu_db0a9386_27934cuda3std6ranges3__45__cpo4swapE,(.L_9 - _ZN39_INTERNAL_46179676_4_k_cu_db0a9386_27934cuda3std6ranges3__45__cpo4swapE)
_ZN39_INTERNAL_46179676_4_k_cu_db0a9386_27934cuda3std6ranges3__45__cpo4swapE:
	.zero		1
.L_9:


//--------------------- .nv.constant0._ZN7cutlass13device_kernelINS_4gemm6kernel13GemmUniversalIN4cute5tupleIJiiiiEEENS1_10collective13CollectiveMmaINS1_34MainloopSm90TmaGmmaWarpSpecializedILi4ENS5_IJNS4_1CILi2EEENSA_ILi1EEESC_EEENS1_35KernelTmaWarpSpecializedCooperativeEEENS5_IJNSA_ILi256EEENSA_ILi64EEESH_EEENS_10bfloat16_tENS5_IJlSC_lEEESJ_SK_NS4_8TiledMMAINS4_8MMA_AtomIJNS4_4SM904GMMA27MMA_64x64x16_F32BF16BF16_SSILNSO_5MajorE0ELSQ_0ELNSO_7ScaleInE1ELSR_1EEEEEENS4_6LayoutISD_NS5_IJSC_NSA_ILi0EEESV_EEEEENS5_IJNS4_10UnderscoreESY_SY_EEEEENS4_13SM90_TMA_LOADENS4_14ComposedLayoutINS4_7SwizzleILi3ELi4ELi3EEENS4_18smem_ptr_flag_bitsILi16EEENSU_INS5_IJNSA_ILi8EEESH_EEENS5_IJSH_SC_EEEEEEEvNS4_8identityENS4_23SM90_TMA_LOAD_MULTICASTES1B_vS1C_EENS_8epilogue10collective18CollectiveEpilogueINS1F_22Sm90TmaWarpSpecializedILi4ELi2ELi16ELb1ELb0EEEJSI_NS5_IJNSA_ILi128EEENSA_ILi32EEEEEESJ_SK_SJ_SK_NS1F_6fusion15FusionCallbacksIS1J_NS1N_17LinCombPerRowBiasISJ_fSJ_SJ_fLi8ELNS_15FloatRoundStyleE2EEESI_S1M_JEEES11_NS12_INS13_ILi2ELi4ELi3EEES16_NSU_INS5_IJS17_S1L_EEENS5_IJS1L_SC_EEEEEEENS4_17SM75_U32x4_LDSM_NENS4_14SM90_TMA_STOREES1X_NS4_17SM90_U32x4_STSM_NENS4_9Copy_AtomIJS20_NS_6half_tEEEEvEEEvvEEEEvNT_6ParamsE --------------------------
	.section	.nv.constant0._ZN7cutlass13device_kernelINS_4gemm6kernel13GemmUniversalIN4cute5tupleIJiiiiEEENS1_10collective13CollectiveMmaINS1_34MainloopSm90TmaGmmaWarpSpecializedILi4ENS5_IJNS4_1CILi2EEENSA_ILi1EEESC_EEENS1_35KernelTmaWarpSpecializedCooperativeEEENS5_IJNSA_ILi256EEENSA_ILi64EEESH_EEENS_10bfloat16_tENS5_IJlSC_lEEESJ_SK_NS4_8TiledMMAINS4_8MMA_AtomIJNS4_4SM904GMMA27MMA_64x64x16_F32BF16BF16_SSILNSO_5MajorE0ELSQ_0ELNSO_7ScaleInE1ELSR_1EEEEEENS4_6LayoutISD_NS5_IJSC_NSA_ILi0EEESV_EEEEENS5_IJNS4_10UnderscoreESY_SY_EEEEENS4_13SM90_TMA_LOADENS4_14ComposedLayoutINS4_7SwizzleILi3ELi4ELi3EEENS4_18smem_ptr_flag_bitsILi16EEENSU_INS5_IJNSA_ILi8EEESH_EEENS5_IJSH_SC_EEEEEEEvNS4_8identityENS4_23SM90_TMA_LOAD_MULTICASTES1B_vS1C_EENS_8epilogue10collective18CollectiveEpilogueINS1F_22Sm90TmaWarpSpecializedILi4ELi2ELi16ELb1ELb0EEEJSI_NS5_IJNSA_ILi128EEENSA_ILi32EEEEEESJ_SK_SJ_SK_NS1F_6fusion15FusionCallbacksIS1J_NS1N_17LinCombPerRowBiasISJ_fSJ_SJ_fLi8ELNS_15FloatRoundStyleE2EEESI_S1M_JEEES11_NS12_INS13_ILi2ELi4ELi3EEES16_NSU_INS5_IJS17_S1L_EEENS5_IJS1L_SC_EEEEEEENS4_17SM75_U32x4_LDSM_NENS4_14SM90_TMA_STOREES1X_NS4_17SM90_U32x4_STSM_NENS4_9Copy_AtomIJS20_NS_6half_tEEEEvEEEvvEEEEvNT_6ParamsE,"a",@progbits
	.sectionflags	@""
	.align	4
.nv.constant0._ZN7cutlass13device_kernelINS_4gemm6kernel13GemmUniversalIN4cute5tupleIJiiiiEEENS1_10collective13CollectiveMmaINS1_34MainloopSm90TmaGmmaWarpSpecializedILi4ENS5_IJNS4_1CILi2EEENSA_ILi1EEESC_EEENS1_35KernelTmaWarpSpecializedCooperativeEEENS5_IJNSA_ILi256EEENSA_ILi64EEESH_EEENS_10bfloat16_tENS5_IJlSC_lEEESJ_SK_NS4_8TiledMMAINS4_8MMA_AtomIJNS4_4SM904GMMA27MMA_64x64x16_F32BF16BF16_SSILNSO_5MajorE0ELSQ_0ELNSO_7ScaleInE1ELSR_1EEEEEENS4_6LayoutISD_NS5_IJSC_NSA_ILi0EEESV_EEEEENS5_IJNS4_10UnderscoreESY_SY_EEEEENS4_13SM90_TMA_LOADENS4_14ComposedLayoutINS4_7SwizzleILi3ELi4ELi3EEENS4_18smem_ptr_flag_bitsILi16EEENSU_INS5_IJNSA_ILi8EEESH_EEENS5_IJSH_SC_EEEEEEEvNS4_8identityENS4_23SM90_TMA_LOAD_MULTICASTES1B_vS1C_EENS_8epilogue10collective18CollectiveEpilogueINS1F_22Sm90TmaWarpSpecializedILi4ELi2ELi16ELb1ELb0EEEJSI_NS5_IJNSA_ILi128EEENSA_ILi32EEEEEESJ_SK_SJ_SK_NS1F_6fusion15FusionCallbacksIS1J_NS1N_17LinCombPerRowBiasISJ_fSJ_SJ_fLi8ELNS_15FloatRoundStyleE2EEESI_S1M_JEEES11_NS12_INS13_ILi2ELi4ELi3EEES16_NSU_INS5_IJS17_S1L_EEENS5_IJS1L_SC_EEEEEEENS4_17SM75_U32x4_LDSM_NENS4_14SM90_TMA_STOREES1X_NS4_17SM90_U32x4_STSM_NENS4_9Copy_AtomIJS20_NS_6half_tEEEEvEEEvvEEEEvNT_6ParamsE:
	.zero		2432


//--------------------- SYMBOLS --------------------------

	.type		.nv.reservedSmem.offset0,@object
	.size		.nv.reservedSmem.offset0,0x4
	.type		__assertfail,@function
